//
// Generated by NVIDIA NVVM Compiler
//
// Compiler Build ID: CL-36424714
// Cuda compilation tools, release 13.0, V13.0.88
// Based on NVVM 20.0.0
//

.version 9.0
.target sm_100
.address_size 64

	// .globl	_Z18searchForSubstringPhiS_iiPj
.global .align 1 .b8 _ZN34_INTERNAL_dd37470f_4_k_cu_381ce6b94cuda3std3__45__cpo5beginE[1];
.global .align 1 .b8 _ZN34_INTERNAL_dd37470f_4_k_cu_381ce6b94cuda3std3__45__cpo3endE[1];
.global .align 1 .b8 _ZN34_INTERNAL_dd37470f_4_k_cu_381ce6b94cuda3std3__45__cpo6cbeginE[1];
.global .align 1 .b8 _ZN34_INTERNAL_dd37470f_4_k_cu_381ce6b94cuda3std3__45__cpo4cendE[1];
.global .align 1 .b8 _ZN34_INTERNAL_dd37470f_4_k_cu_381ce6b94cuda3std3__45__cpo6rbeginE[1];
.global .align 1 .b8 _ZN34_INTERNAL_dd37470f_4_k_cu_381ce6b94cuda3std3__45__cpo4rendE[1];
.global .align 1 .b8 _ZN34_INTERNAL_dd37470f_4_k_cu_381ce6b94cuda3std3__45__cpo7crbeginE[1];
.global .align 1 .b8 _ZN34_INTERNAL_dd37470f_4_k_cu_381ce6b94cuda3std3__45__cpo5crendE[1];
.global .align 1 .b8 _ZN34_INTERNAL_dd37470f_4_k_cu_381ce6b94cuda3std3__436_GLOBAL__N__dd37470f_4_k_cu_381ce6b96ignoreE[1];
.global .align 1 .b8 _ZN34_INTERNAL_dd37470f_4_k_cu_381ce6b94cuda3std3__419piecewise_constructE[1];
.global .align 1 .b8 _ZN34_INTERNAL_dd37470f_4_k_cu_381ce6b94cuda3std3__48in_placeE[1];
.global .align 1 .b8 _ZN34_INTERNAL_dd37470f_4_k_cu_381ce6b94cuda3std3__420unreachable_sentinelE[1];
.global .align 1 .b8 _ZN34_INTERNAL_dd37470f_4_k_cu_381ce6b94cuda3std3__47nulloptE[1];
.global .align 1 .b8 _ZN34_INTERNAL_dd37470f_4_k_cu_381ce6b94cuda3std3__48unexpectE[1];
.global .align 1 .b8 _ZN34_INTERNAL_dd37470f_4_k_cu_381ce6b94cuda3std6ranges3__45__cpo4swapE[1];
.global .align 1 .b8 _ZN34_INTERNAL_dd37470f_4_k_cu_381ce6b94cuda3std6ranges3__45__cpo9iter_moveE[1];
.global .align 1 .b8 _ZN34_INTERNAL_dd37470f_4_k_cu_381ce6b94cuda3std6ranges3__45__cpo5beginE[1];
.global .align 1 .b8 _ZN34_INTERNAL_dd37470f_4_k_cu_381ce6b94cuda3std6ranges3__45__cpo3endE[1];
.global .align 1 .b8 _ZN34_INTERNAL_dd37470f_4_k_cu_381ce6b94cuda3std6ranges3__45__cpo6cbeginE[1];
.global .align 1 .b8 _ZN34_INTERNAL_dd37470f_4_k_cu_381ce6b94cuda3std6ranges3__45__cpo4cendE[1];
.global .align 1 .b8 _ZN34_INTERNAL_dd37470f_4_k_cu_381ce6b94cuda3std6ranges3__45__cpo7advanceE[1];
.global .align 1 .b8 _ZN34_INTERNAL_dd37470f_4_k_cu_381ce6b94cuda3std6ranges3__45__cpo9iter_swapE[1];
.global .align 1 .b8 _ZN34_INTERNAL_dd37470f_4_k_cu_381ce6b94cuda3std6ranges3__45__cpo4nextE[1];
.global .align 1 .b8 _ZN34_INTERNAL_dd37470f_4_k_cu_381ce6b94cuda3std6ranges3__45__cpo4prevE[1];
.global .align 1 .b8 _ZN34_INTERNAL_dd37470f_4_k_cu_381ce6b94cuda3std6ranges3__45__cpo4dataE[1];
.global .align 1 .b8 _ZN34_INTERNAL_dd37470f_4_k_cu_381ce6b94cuda3std6ranges3__45__cpo5cdataE[1];
.global .align 1 .b8 _ZN34_INTERNAL_dd37470f_4_k_cu_381ce6b94cuda3std6ranges3__45__cpo4sizeE[1];
.global .align 1 .b8 _ZN34_INTERNAL_dd37470f_4_k_cu_381ce6b94cuda3std6ranges3__45__cpo5ssizeE[1];
.global .align 1 .b8 _ZN34_INTERNAL_dd37470f_4_k_cu_381ce6b94cuda3std6ranges3__45__cpo8distanceE[1];
.global .align 1 .b8 _ZN34_INTERNAL_dd37470f_4_k_cu_381ce6b96thrust24THRUST_300001_SM_1000_NS8cuda_cub3parE[1];
.global .align 1 .b8 _ZN34_INTERNAL_dd37470f_4_k_cu_381ce6b96thrust24THRUST_300001_SM_1000_NS8cuda_cub10par_nosyncE[1];
.global .align 1 .b8 _ZN34_INTERNAL_dd37470f_4_k_cu_381ce6b96thrust24THRUST_300001_SM_1000_NS6system6detail10sequential3seqE[1];
.global .align 1 .b8 _ZN34_INTERNAL_dd37470f_4_k_cu_381ce6b96thrust24THRUST_300001_SM_1000_NS12placeholders2_1E[1];
.global .align 1 .b8 _ZN34_INTERNAL_dd37470f_4_k_cu_381ce6b96thrust24THRUST_300001_SM_1000_NS12placeholders2_2E[1];
.global .align 1 .b8 _ZN34_INTERNAL_dd37470f_4_k_cu_381ce6b96thrust24THRUST_300001_SM_1000_NS12placeholders2_3E[1];
.global .align 1 .b8 _ZN34_INTERNAL_dd37470f_4_k_cu_381ce6b96thrust24THRUST_300001_SM_1000_NS12placeholders2_4E[1];
.global .align 1 .b8 _ZN34_INTERNAL_dd37470f_4_k_cu_381ce6b96thrust24THRUST_300001_SM_1000_NS12placeholders2_5E[1];
.global .align 1 .b8 _ZN34_INTERNAL_dd37470f_4_k_cu_381ce6b96thrust24THRUST_300001_SM_1000_NS12placeholders2_6E[1];
.global .align 1 .b8 _ZN34_INTERNAL_dd37470f_4_k_cu_381ce6b96thrust24THRUST_300001_SM_1000_NS12placeholders2_7E[1];
.global .align 1 .b8 _ZN34_INTERNAL_dd37470f_4_k_cu_381ce6b96thrust24THRUST_300001_SM_1000_NS12placeholders2_8E[1];
.global .align 1 .b8 _ZN34_INTERNAL_dd37470f_4_k_cu_381ce6b96thrust24THRUST_300001_SM_1000_NS12placeholders2_9E[1];
.global .align 1 .b8 _ZN34_INTERNAL_dd37470f_4_k_cu_381ce6b96thrust24THRUST_300001_SM_1000_NS12placeholders3_10E[1];
.global .align 1 .b8 _ZN34_INTERNAL_dd37470f_4_k_cu_381ce6b96thrust24THRUST_300001_SM_1000_NS3seqE[1];

.visible .entry _Z18searchForSubstringPhiS_iiPj(
	.param .u64 .ptr .align 1 _Z18searchForSubstringPhiS_iiPj_param_0,
	.param .u32 _Z18searchForSubstringPhiS_iiPj_param_1,
	.param .u64 .ptr .align 1 _Z18searchForSubstringPhiS_iiPj_param_2,
	.param .u32 _Z18searchForSubstringPhiS_iiPj_param_3,
	.param .u32 _Z18searchForSubstringPhiS_iiPj_param_4,
	.param .u64 .ptr .align 1 _Z18searchForSubstringPhiS_iiPj_param_5
)
{
	.reg .pred 	%p<19>;
	.reg .b16 	%rs<3>;
	.reg .b32 	%r<19>;
	.reg .b64 	%rd<25>;

	ld.param.u64 	%rd3, [_Z18searchForSubstringPhiS_iiPj_param_0];
	ld.param.u32 	%r7, [_Z18searchForSubstringPhiS_iiPj_param_1];
	ld.param.u64 	%rd4, [_Z18searchForSubstringPhiS_iiPj_param_2];
	ld.param.u32 	%r8, [_Z18searchForSubstringPhiS_iiPj_param_3];
	ld.param.u32 	%r6, [_Z18searchForSubstringPhiS_iiPj_param_4];
	ld.param.u64 	%rd5, [_Z18searchForSubstringPhiS_iiPj_param_5];
	cvta.to.global.u64 	%rd1, %rd5;
	mov.u32 	%r1, %ntid.x;
	mov.u32 	%r2, %tid.x;
	mov.u32 	%r3, %ctaid.x;
	mul.lo.s32 	%r4, %r3, %r1;
	add.s32 	%r5, %r4, %r2;
	setp.ge.s32 	%p1, %r2, %r7;
	setp.ge.s32 	%p2, %r3, %r8;
	or.pred  	%p3, %p1, %p2;
	@%p3 bra 	$L__BB0_12;
	setp.eq.s32 	%p4, %r6, 1;
	@%p4 bra 	$L__BB0_5;
	setp.ne.s32 	%p5, %r6, 0;
	@%p5 bra 	$L__BB0_7;
	setp.ne.s32 	%p9, %r3, 0;
	setp.ne.s32 	%p10, %r2, 0;
	and.pred  	%p11, %p9, %p10;
	@%p11 bra 	$L__BB0_12;
	mul.wide.u32 	%rd8, %r5, 4;
	add.s64 	%rd9, %rd1, %rd8;
	mov.b32 	%r10, 0;
	st.global.u32 	[%rd9], %r10;
	bra.uni 	$L__BB0_12;
$L__BB0_5:
	setp.ne.s32 	%p6, %r3, 1;
	setp.ne.s32 	%p7, %r2, 1;
	or.pred  	%p8, %p6, %p7;
	@%p8 bra 	$L__BB0_12;
	mul.wide.u32 	%rd6, %r5, 4;
	add.s64 	%rd7, %rd1, %rd6;
	mov.b32 	%r9, 0;
	st.global.u32 	[%rd7], %r9;
	bra.uni 	$L__BB0_12;
$L__BB0_7:
	setp.lt.s32 	%p12, %r3, %r6;
	setp.le.s32 	%p13, %r2, %r6;
	and.pred  	%p14, %p12, %p13;
	@%p14 bra 	$L__BB0_9;
	setp.gt.s32 	%p15, %r3, %r6;
	setp.ge.s32 	%p16, %r2, %r6;
	or.pred  	%p17, %p15, %p16;
	@%p17 bra 	$L__BB0_12;
$L__BB0_9:
	cvt.u64.u32 	%rd2, %r2;
	cvta.to.global.u64 	%rd10, %rd3;
	add.s64 	%rd11, %rd10, %rd2;
	ld.global.u8 	%rs1, [%rd11+-1];
	cvt.u64.u32 	%rd12, %r3;
	cvta.to.global.u64 	%rd13, %rd4;
	add.s64 	%rd14, %rd13, %rd12;
	ld.global.u8 	%rs2, [%rd14+-1];
	setp.ne.s16 	%p18, %rs1, %rs2;
	@%p18 bra 	$L__BB0_11;
	sub.s32 	%r16, %r4, %r1;
	cvt.s64.s32 	%rd19, %r16;
	add.s64 	%rd20, %rd19, %rd2;
	shl.b64 	%rd21, %rd20, 2;
	add.s64 	%rd22, %rd1, %rd21;
	ld.global.u32 	%r17, [%rd22+-4];
	add.s32 	%r18, %r17, 1;
	mul.wide.u32 	%rd23, %r5, 4;
	add.s64 	%rd24, %rd1, %rd23;
	st.global.u32 	[%rd24], %r18;
	bra.uni 	$L__BB0_12;
$L__BB0_11:
	sub.s32 	%r11, %r4, %r1;
	add.s32 	%r12, %r11, %r2;
	mul.wide.s32 	%rd15, %r12, 4;
	add.s64 	%rd16, %rd1, %rd15;
	ld.global.u32 	%r13, [%rd16];
	mul.wide.u32 	%rd17, %r5, 4;
	add.s64 	%rd18, %rd1, %rd17;
	ld.global.u32 	%r14, [%rd18+-4];
	max.s32 	%r15, %r14, %r13;
	st.global.u32 	[%rd18], %r15;
$L__BB0_12:
	ret;

}
	// .globl	_ZN3cub18CUB_300001_SM_10006detail11EmptyKernelIvEEvv
.visible .entry _ZN3cub18CUB_300001_SM_10006detail11EmptyKernelIvEEvv()
{


	ret;

}
	// .globl	_ZN3cub18CUB_300001_SM_10006detail8for_each13static_kernelINS2_12policy_hub_t12policy_500_tEmN6thrust24THRUST_300001_SM_1000_NS8cuda_cub20__uninitialized_fill7functorINS7_10device_ptrIjEEjEEEEvT0_T1_
.visible .entry _ZN3cub18CUB_300001_SM_10006detail8for_each13static_kernelINS2_12policy_hub_t12policy_500_tEmN6thrust24THRUST_300001_SM_1000_NS8cuda_cub20__uninitialized_fill7functorINS7_10device_ptrIjEEjEEEEvT0_T1_(
	.param .u64 _ZN3cub18CUB_300001_SM_10006detail8for_each13static_kernelINS2_12policy_hub_t12policy_500_tEmN6thrust24THRUST_300001_SM_1000_NS8cuda_cub20__uninitialized_fill7functorINS7_10device_ptrIjEEjEEEEvT0_T1__param_0,
	.param .align 8 .b8 _ZN3cub18CUB_300001_SM_10006detail8for_each13static_kernelINS2_12policy_hub_t12policy_500_tEmN6thrust24THRUST_300001_SM_1000_NS8cuda_cub20__uninitialized_fill7functorINS7_10device_ptrIjEEjEEEEvT0_T1__param_1[16]
)
.maxntid 256
{
	.reg .pred 	%p<4>;
	.reg .b16 	%rs<5>;
	.reg .b32 	%r<12>;
	.reg .b64 	%rd<16>;

	ld.param.u32 	%r3, [_ZN3cub18CUB_300001_SM_10006detail8for_each13static_kernelINS2_12policy_hub_t12policy_500_tEmN6thrust24THRUST_300001_SM_1000_NS8cuda_cub20__uninitialized_fill7functorINS7_10device_ptrIjEEjEEEEvT0_T1__param_1+8];
	ld.param.u64 	%rd4, [_ZN3cub18CUB_300001_SM_10006detail8for_each13static_kernelINS2_12policy_hub_t12policy_500_tEmN6thrust24THRUST_300001_SM_1000_NS8cuda_cub20__uninitialized_fill7functorINS7_10device_ptrIjEEjEEEEvT0_T1__param_1];
	ld.param.u64 	%rd5, [_ZN3cub18CUB_300001_SM_10006detail8for_each13static_kernelINS2_12policy_hub_t12policy_500_tEmN6thrust24THRUST_300001_SM_1000_NS8cuda_cub20__uninitialized_fill7functorINS7_10device_ptrIjEEjEEEEvT0_T1__param_0];
	mov.u32 	%r9, %ctaid.x;
	mul.wide.u32 	%rd1, %r9, 512;
	sub.s64 	%rd2, %rd5, %rd1;
	setp.lt.u64 	%p1, %rd2, 512;
	@%p1 bra 	$L__BB2_2;
	mov.u32 	%r11, %tid.x;
	cvta.to.global.u64 	%rd11, %rd4;
	cvt.u64.u32 	%rd12, %r11;
	add.s64 	%rd13, %rd1, %rd12;
	shl.b64 	%rd14, %rd13, 2;
	add.s64 	%rd15, %rd11, %rd14;
	st.global.u32 	[%rd15], %r3;
	st.global.u32 	[%rd15+1024], %r3;
	bra.uni 	$L__BB2_6;
$L__BB2_2:
	cvta.to.global.u64 	%rd6, %rd4;
	mov.u32 	%r2, %tid.x;
	cvt.u64.u32 	%rd7, %r2;
	setp.le.u64 	%p2, %rd2, %rd7;
	add.s64 	%rd8, %rd1, %rd7;
	shl.b64 	%rd9, %rd8, 2;
	add.s64 	%rd3, %rd6, %rd9;
	@%p2 bra 	$L__BB2_4;
	st.global.u32 	[%rd3], %r3;
$L__BB2_4:
	add.s32 	%r10, %r2, 256;
	cvt.u64.u32 	%rd10, %r10;
	setp.le.u64 	%p3, %rd2, %rd10;
	@%p3 bra 	$L__BB2_6;
	st.global.u32 	[%rd3+1024], %r3;
$L__BB2_6:
	ret;

}


// ===== COMPILED SASS (sm_100) =====

	.target	sm_100

	.elftype	@"ET_EXEC"


//--------------------- .note.nv.tkinfo           --------------------------
	.section	.note.nv.tkinfo,"",@"SHT_NOTE"
	.sectionflags	@"SHF_NOTE_NV_TKINFO"
	.tkinfo
        /*0018*/ 	.word	0x00000002
        /*0030*/ 	.string	""
        /*0030*/ 	.string	"ptxas"
        /*0030*/ 	.string	"Cuda compilation tools, release 13.0, V13.0.88"
        /*0030*/ 	.string	"Build cuda_13.0.r13.0/compiler.36424714_0"
        /*0030*/ 	.string	"-arch sm_100 -m 64 "



//--------------------- .note.nv.cuinfo           --------------------------
	.section	.note.nv.cuinfo,"",@"SHT_NOTE"
	.sectionflags	@"SHF_NOTE_NV_CUINFO"
        /*0018*/ 	.short	0x0002
        /*001a*/ 	.short	0x0064
        /*001c*/ 	.short	0x0082
	.zero		2


//--------------------- .nv.info                  --------------------------
	.section	.nv.info,"",@"SHT_CUDA_INFO"
	.align	4


	//----- nvinfo : EIATTR_REGCOUNT
	.align		4
        /*0000*/ 	.byte	0x04, 0x2f
        /*0002*/ 	.short	(.L_44 - .L_43)
	.align		4
.L_43:
        /*0004*/ 	.word	index@(_Z18searchForSubstringPhiS_iiPj)
        /*0008*/ 	.word	0x0000000c


	//----- nvinfo : EIATTR_FRAME_SIZE
	.align		4
.L_44:
        /*000c*/ 	.byte	0x04, 0x11
        /*000e*/ 	.short	(.L_46 - .L_45)
	.align		4
.L_45:
        /*0010*/ 	.word	index@(_Z18searchForSubstringPhiS_iiPj)
        /*0014*/ 	.word	0x00000000


	//----- nvinfo : EIATTR_REGCOUNT
	.align		4
.L_46:
        /*0018*/ 	.byte	0x04, 0x2f
        /*001a*/ 	.short	(.L_48 - .L_47)
	.align		4
.L_47:
        /*001c*/ 	.word	index@(_ZN3cub18CUB_300001_SM_10006detail11EmptyKernelIvEEvv)
        /*0020*/ 	.word	0x00000004


	//----- nvinfo : EIATTR_FRAME_SIZE
	.align		4
.L_48:
        /*0024*/ 	.byte	0x04, 0x11
        /*0026*/ 	.short	(.L_50 - .L_49)
	.align		4
.L_49:
        /*0028*/ 	.word	index@(_ZN3cub18CUB_300001_SM_10006detail11EmptyKernelIvEEvv)
        /*002c*/ 	.word	0x00000000


	//----- nvinfo : EIATTR_REGCOUNT
	.align		4
.L_50:
        /*0030*/ 	.byte	0x04, 0x2f
        /*0032*/ 	.short	(.L_52 - .L_51)
	.align		4
.L_51:
        /*0034*/ 	.word	index@(_ZN3cub18CUB_300001_SM_10006detail8for_each13static_kernelINS2_12policy_hub_t12policy_500_tEmN6thrust24THRUST_300001_SM_1000_NS8cuda_cub20__uninitialized_fill7functorINS7_10device_ptrIjEEjEEEEvT0_T1_)
        /*0038*/ 	.word	0x00000008


	//----- nvinfo : EIATTR_FRAME_SIZE
	.align		4
.L_52:
        /*003c*/ 	.byte	0x04, 0x11
        /*003e*/ 	.short	(.L_54 - .L_53)
	.align		4
.L_53:
        /*0040*/ 	.word	index@(_ZN3cub18CUB_300001_SM_10006detail8for_each13static_kernelINS2_12policy_hub_t12policy_500_tEmN6thrust24THRUST_300001_SM_1000_NS8cuda_cub20__uninitialized_fill7functorINS7_10device_ptrIjEEjEEEEvT0_T1_)
        /*0044*/ 	.word	0x00000000


	//----- nvinfo : EIATTR_MIN_STACK_SIZE
	.align		4
.L_54:
        /*0048*/ 	.byte	0x04, 0x12
        /*004a*/ 	.short	(.L_56 - .L_55)
	.align		4
.L_55:
        /*004c*/ 	.word	index@(_ZN3cub18CUB_300001_SM_10006detail8for_each13static_kernelINS2_12policy_hub_t12policy_500_tEmN6thrust24THRUST_300001_SM_1000_NS8cuda_cub20__uninitialized_fill7functorINS7_10device_ptrIjEEjEEEEvT0_T1_)
        /*0050*/ 	.word	0x00000000


	//----- nvinfo : EIATTR_MIN_STACK_SIZE
	.align		4
.L_56:
        /*0054*/ 	.byte	0x04, 0x12
        /*0056*/ 	.short	(.L_58 - .L_57)
	.align		4
.L_57:
        /*0058*/ 	.word	index@(_ZN3cub18CUB_300001_SM_10006detail11EmptyKernelIvEEvv)
        /*005c*/ 	.word	0x00000000


	//----- nvinfo : EIATTR_MIN_STACK_SIZE
	.align		4
.L_58:
        /*0060*/ 	.byte	0x04, 0x12
        /*0062*/ 	.short	(.L_60 - .L_59)
	.align		4
.L_59:
        /*0064*/ 	.word	index@(_Z18searchForSubstringPhiS_iiPj)
        /*0068*/ 	.word	0x00000000
.L_60:


//--------------------- .nv.compat                --------------------------
	.section	.nv.compat,"",@"SHT_CUDA_COMPAT_INFO"
	.align	4
        /*0000*/ 	.byte	0x02, 0x09, 0x00, 0x00, 0x02, 0x02, 0x01, 0x00, 0x02, 0x05, 0x05, 0x00, 0x03, 0x07, 0x01, 0x01
        /*0010*/ 	.byte	0x02, 0x03, 0x00, 0x00, 0x02, 0x06, 0x01, 0x00, 0x04, 0x0b, 0x08, 0x00, 0x09, 0x00, 0x00, 0x00
        /*0020*/ 	.byte	0x00, 0x00, 0x00, 0x00


//--------------------- .nv.info._ZN3cub18CUB_300001_SM_10006detail8for_each13static_kernelINS2_12policy_hub_t12policy_500_tEmN6thrust24THRUST_300001_SM_1000_NS8cuda_cub20__uninitialized_fill7functorINS7_10device_ptrIjEEjEEEEvT0_T1_ --------------------------
	.section	.nv.info._ZN3cub18CUB_300001_SM_10006detail8for_each13static_kernelINS2_12policy_hub_t12policy_500_tEmN6thrust24THRUST_300001_SM_1000_NS8cuda_cub20__uninitialized_fill7functorINS7_10device_ptrIjEEjEEEEvT0_T1_,"",@"SHT_CUDA_INFO"
	.sectionflags	@""
	.align	4


	//----- nvinfo : EIATTR_CUDA_API_VERSION
	.align		4
        /*0000*/ 	.byte	0x04, 0x37
        /*0002*/ 	.short	(.L_62 - .L_61)
.L_61:
        /*0004*/ 	.word	0x00000082


	//----- nvinfo : EIATTR_KPARAM_INFO
	.align		4
.L_62:
        /*0008*/ 	.byte	0x04, 0x17
        /*000a*/ 	.short	(.L_64 - .L_63)
.L_63:
        /*000c*/ 	.word	0x00000000
        /*0010*/ 	.short	0x0001
        /*0012*/ 	.short	0x0008
        /*0014*/ 	.byte	0x00, 0xf0, 0x41, 0x00


	//----- nvinfo : EIATTR_KPARAM_INFO
	.align		4
.L_64:
        /*0018*/ 	.byte	0x04, 0x17
        /*001a*/ 	.short	(.L_66 - .L_65)
.L_65:
        /*001c*/ 	.word	0x00000000
        /*0020*/ 	.short	0x0000
        /*0022*/ 	.short	0x0000
        /*0024*/ 	.byte	0x00, 0xf0, 0x21, 0x00


	//----- nvinfo : EIATTR_SPARSE_MMA_MASK
	.align		4
.L_66:
        /*0028*/ 	.byte	0x03, 0x50
        /*002a*/ 	.short	0x0000


	//----- nvinfo : EIATTR_MAXREG_COUNT
	.align		4
        /*002c*/ 	.byte	0x03, 0x1b
        /*002e*/ 	.short	0x00ff


	//----- nvinfo : EIATTR_MERCURY_ISA_VERSION
	.align		4
        /*0030*/ 	.byte	0x03, 0x5f
        /*0032*/ 	.short	0x0101


	//----- nvinfo : EIATTR_VRC_CTA_INIT_COUNT
	.align		4
        /*0034*/ 	.byte	0x02, 0x4a
	.zero		1
	.zero		1


	//----- nvinfo : EIATTR_EXIT_INSTR_OFFSETS
	.align		4
        /*0038*/ 	.byte	0x04, 0x1c
        /*003a*/ 	.short	(.L_68 - .L_67)


	//   ....[0]....
.L_67:
        /*003c*/ 	.word	0x00000130


	//   ....[1]....
        /*0040*/ 	.word	0x00000230


	//   ....[2]....
        /*0044*/ 	.word	0x00000260


	//----- nvinfo : EIATTR_MAX_THREADS
	.align		4
.L_68:
        /*0048*/ 	.byte	0x04, 0x05
        /*004a*/ 	.short	(.L_70 - .L_69)
.L_69:
        /*004c*/ 	.word	0x00000100
        /*0050*/ 	.word	0x00000001
        /*0054*/ 	.word	0x00000001


	//----- nvinfo : EIATTR_CBANK_PARAM_SIZE
	.align		4
.L_70:
        /*0058*/ 	.byte	0x03, 0x19
        /*005a*/ 	.short	0x0018


	//----- nvinfo : EIATTR_PARAM_CBANK
	.align		4
        /*005c*/ 	.byte	0x04, 0x0a
        /*005e*/ 	.short	(.L_72 - .L_71)
	.align		4
.L_71:
        /*0060*/ 	.word	index@(.nv.constant0._ZN3cub18CUB_300001_SM_10006detail8for_each13static_kernelINS2_12policy_hub_t12policy_500_tEmN6thrust24THRUST_300001_SM_1000_NS8cuda_cub20__uninitialized_fill7functorINS7_10device_ptrIjEEjEEEEvT0_T1_)
        /*0064*/ 	.short	0x0380
        /*0066*/ 	.short	0x0018


	//----- nvinfo : EIATTR_SW_WAR
	.align		4
.L_72:
        /*0068*/ 	.byte	0x04, 0x36
        /*006a*/ 	.short	(.L_74 - .L_73)
.L_73:
        /*006c*/ 	.word	0x00000008
.L_74:


//--------------------- .nv.info._ZN3cub18CUB_300001_SM_10006detail11EmptyKernelIvEEvv --------------------------
	.section	.nv.info._ZN3cub18CUB_300001_SM_10006detail11EmptyKernelIvEEvv,"",@"SHT_CUDA_INFO"
	.sectionflags	@""
	.align	4


	//----- nvinfo : EIATTR_CUDA_API_VERSION
	.align		4
        /*0000*/ 	.byte	0x04, 0x37
        /*0002*/ 	.short	(.L_76 - .L_75)
.L_75:
        /*0004*/ 	.word	0x00000082


	//----- nvinfo : EIATTR_SPARSE_MMA_MASK
	.align		4
.L_76:
        /*0008*/ 	.byte	0x03, 0x50
        /*000a*/ 	.short	0x0000


	//----- nvinfo : EIATTR_MAXREG_COUNT
	.align		4
        /*000c*/ 	.byte	0x03, 0x1b
        /*000e*/ 	.short	0x00ff


	//----- nvinfo : EIATTR_MERCURY_ISA_VERSION
	.align		4
        /*0010*/ 	.byte	0x03, 0x5f
        /*0012*/ 	.short	0x0101


	//----- nvinfo : EIATTR_VRC_CTA_INIT_COUNT
	.align		4
        /*0014*/ 	.byte	0x02, 0x4a
	.zero		1
	.zero		1


	//----- nvinfo : EIATTR_EXIT_INSTR_OFFSETS
	.align		4
        /*0018*/ 	.byte	0x04, 0x1c
        /*001a*/ 	.short	(.L_78 - .L_77)


	//   ....[0]....
.L_77:
        /*001c*/ 	.word	0x00000010


	//----- nvinfo : EIATTR_SW_WAR
	.align		4
.L_78:
        /*0020*/ 	.byte	0x04, 0x36
        /*0022*/ 	.short	(.L_80 - .L_79)
.L_79:
        /*0024*/ 	.word	0x00000008
.L_80:


//--------------------- .nv.info._Z18searchForSubstringPhiS_iiPj --------------------------
	.section	.nv.info._Z18searchForSubstringPhiS_iiPj,"",@"SHT_CUDA_INFO"
	.sectionflags	@""
	.align	4


	//----- nvinfo : EIATTR_CUDA_API_VERSION
	.align		4
        /*0000*/ 	.byte	0x04, 0x37
        /*0002*/ 	.short	(.L_82 - .L_81)
.L_81:
        /*0004*/ 	.word	0x00000082


	//----- nvinfo : EIATTR_KPARAM_INFO
	.align		4
.L_82:
        /*0008*/ 	.byte	0x04, 0x17
        /*000a*/ 	.short	(.L_84 - .L_83)
.L_83:
        /*000c*/ 	.word	0x00000000
        /*0010*/ 	.short	0x0005
        /*0012*/ 	.short	0x0020
        /*0014*/ 	.byte	0x00, 0xf5, 0x21, 0x00


	//----- nvinfo : EIATTR_KPARAM_INFO
	.align		4
.L_84:
        /*0018*/ 	.byte	0x04, 0x17
        /*001a*/ 	.short	(.L_86 - .L_85)
.L_85:
        /*001c*/ 	.word	0x00000000
        /*0020*/ 	.short	0x0004
        /*0022*/ 	.short	0x001c
        /*0024*/ 	.byte	0x00, 0xf0, 0x11, 0x00


	//----- nvinfo : EIATTR_KPARAM_INFO
	.align		4
.L_86:
        /*0028*/ 	.byte	0x04, 0x17
        /*002a*/ 	.short	(.L_88 - .L_87)
.L_87:
        /*002c*/ 	.word	0x00000000
        /*0030*/ 	.short	0x0003
        /*0032*/ 	.short	0x0018
        /*0034*/ 	.byte	0x00, 0xf0, 0x11, 0x00


	//----- nvinfo : EIATTR_KPARAM_INFO
	.align		4
.L_88:
        /*0038*/ 	.byte	0x04, 0x17
        /*003a*/ 	.short	(.L_90 - .L_89)
.L_89:
        /*003c*/ 	.word	0x00000000
        /*0040*/ 	.short	0x0002
        /*0042*/ 	.short	0x0010
        /*0044*/ 	.byte	0x00, 0xf5, 0x21, 0x00


	//----- nvinfo : EIATTR_KPARAM_INFO
	.align		4
.L_90:
        /*0048*/ 	.byte	0x04, 0x17
        /*004a*/ 	.short	(.L_92 - .L_91)
.L_91:
        /*004c*/ 	.word	0x00000000
        /*0050*/ 	.short	0x0001
        /*0052*/ 	.short	0x0008
        /*0054*/ 	.byte	0x00, 0xf0, 0x11, 0x00


	//----- nvinfo : EIATTR_KPARAM_INFO
	.align		4
.L_92:
        /*0058*/ 	.byte	0x04, 0x17
        /*005a*/ 	.short	(.L_94 - .L_93)
.L_93:
        /*005c*/ 	.word	0x00000000
        /*0060*/ 	.short	0x0000
        /*0062*/ 	.short	0x0000
        /*0064*/ 	.byte	0x00, 0xf5, 0x21, 0x00


	//----- nvinfo : EIATTR_SPARSE_MMA_MASK
	.align		4
.L_94:
        /*0068*/ 	.byte	0x03, 0x50
        /*006a*/ 	.short	0x0000


	//----- nvinfo : EIATTR_MAXREG_COUNT
	.align		4
        /*006c*/ 	.byte	0x03, 0x1b
        /*006e*/ 	.short	0x00ff


	//----- nvinfo : EIATTR_MERCURY_ISA_VERSION
	.align		4
        /*0070*/ 	.byte	0x03, 0x5f
        /*0072*/ 	.short	0x0101


	//----- nvinfo : EIATTR_VRC_CTA_INIT_COUNT
	.align		4
        /*0074*/ 	.byte	0x02, 0x4a
	.zero		1
	.zero		1


	//----- nvinfo : EIATTR_EXIT_INSTR_OFFSETS
	.align		4
        /*0078*/ 	.byte	0x04, 0x1c
        /*007a*/ 	.short	(.L_96 - .L_95)


	//   ....[0]....
.L_95:
        /*007c*/ 	.word	0x00000080


	//   ....[1]....
        /*0080*/ 	.word	0x00000130


	//   ....[2]....
        /*0084*/ 	.word	0x00000170


	//   ....[3]....
        /*0088*/ 	.word	0x000001e0


	//   ....[4]....
        /*008c*/ 	.word	0x00000350


	//   ....[5]....
        /*0090*/ 	.word	0x000003e0


	//   ....[6]....
        /*0094*/ 	.word	0x00000410


	//   ....[7]....
        /*0098*/ 	.word	0x00000450


	//----- nvinfo : EIATTR_CRS_STACK_SIZE
	.align		4
.L_96:
        /*009c*/ 	.byte	0x04, 0x1e
        /*009e*/ 	.short	(.L_98 - .L_97)
.L_97:
        /*00a0*/ 	.word	0x00000000


	//----- nvinfo : EIATTR_CBANK_PARAM_SIZE
	.align		4
.L_98:
        /*00a4*/ 	.byte	0x03, 0x19
        /*00a6*/ 	.short	0x0028


	//----- nvinfo : EIATTR_PARAM_CBANK
	.align		4
        /*00a8*/ 	.byte	0x04, 0x0a
        /*00aa*/ 	.short	(.L_100 - .L_99)
	.align		4
.L_99:
        /*00ac*/ 	.word	index@(.nv.constant0._Z18searchForSubstringPhiS_iiPj)
        /*00b0*/ 	.short	0x0380
        /*00b2*/ 	.short	0x0028


	//----- nvinfo : EIATTR_SW_WAR
	.align		4
.L_100:
        /*00b4*/ 	.byte	0x04, 0x36
        /*00b6*/ 	.short	(.L_102 - .L_101)
.L_101:
        /*00b8*/ 	.word	0x00000008
.L_102:


//--------------------- .nv.callgraph             --------------------------
	.section	.nv.callgraph,"",@"SHT_CUDA_CALLGRAPH"
	.align	4
	.sectionentsize	8
	.align		4
        /*0000*/ 	.word	0x00000000
	.align		4
        /*0004*/ 	.word	0xffffffff
	.align		4
        /*0008*/ 	.word	0x00000000
	.align		4
        /*000c*/ 	.word	0xfffffffe
	.align		4
        /*0010*/ 	.word	0x00000000
	.align		4
        /*0014*/ 	.word	0xfffffffd
	.align		4
        /*0018*/ 	.word	0x00000000
	.align		4
        /*001c*/ 	.word	0xfffffffc


//--------------------- .nv.constant4             --------------------------
	.section	.nv.constant4,"a",@progbits
	.align	8
	.align		8
.nv.constant4:
        /*0000*/ 	.dword	_ZN34_INTERNAL_dd37470f_4_k_cu_381ce6b94cuda3std3__45__cpo5beginE
	.align		8
        /*0008*/ 	.dword	_ZN34_INTERNAL_dd37470f_4_k_cu_381ce6b94cuda3std3__45__cpo3endE
	.align		8
        /*0010*/ 	.dword	_ZN34_INTERNAL_dd37470f_4_k_cu_381ce6b94cuda3std3__45__cpo6cbeginE
	.align		8
        /*0018*/ 	.dword	_ZN34_INTERNAL_dd37470f_4_k_cu_381ce6b94cuda3std3__45__cpo4cendE
	.align		8
        /*0020*/ 	.dword	_ZN34_INTERNAL_dd37470f_4_k_cu_381ce6b94cuda3std3__45__cpo6rbeginE
	.align		8
        /*0028*/ 	.dword	_ZN34_INTERNAL_dd37470f_4_k_cu_381ce6b94cuda3std3__45__cpo4rendE
	.align		8
        /*0030*/ 	.dword	_ZN34_INTERNAL_dd37470f_4_k_cu_381ce6b94cuda3std3__45__cpo7crbeginE
	.align		8
        /*0038*/ 	.dword	_ZN34_INTERNAL_dd37470f_4_k_cu_381ce6b94cuda3std3__45__cpo5crendE
	.align		8
        /*0040*/ 	.dword	_ZN34_INTERNAL_dd37470f_4_k_cu_381ce6b94cuda3std3__436_GLOBAL__N__dd37470f_4_k_cu_381ce6b96ignoreE
	.align		8
        /*0048*/ 	.dword	_ZN34_INTERNAL_dd37470f_4_k_cu_381ce6b94cuda3std3__419piecewise_constructE
	.align		8
        /*0050*/ 	.dword	_ZN34_INTERNAL_dd37470f_4_k_cu_381ce6b94cuda3std3__48in_placeE
	.align		8
        /*0058*/ 	.dword	_ZN34_INTERNAL_dd37470f_4_k_cu_381ce6b94cuda3std3__420unreachable_sentinelE
	.align		8
        /*0060*/ 	.dword	_ZN34_INTERNAL_dd37470f_4_k_cu_381ce6b94cuda3std3__47nulloptE
	.align		8
        /*0068*/ 	.dword	_ZN34_INTERNAL_dd37470f_4_k_cu_381ce6b94cuda3std3__48unexpectE
	.align		8
        /*0070*/ 	.dword	_ZN34_INTERNAL_dd37470f_4_k_cu_381ce6b94cuda3std6ranges3__45__cpo4swapE
	.align		8
        /*0078*/ 	.dword	_ZN34_INTERNAL_dd37470f_4_k_cu_381ce6b94cuda3std6ranges3__45__cpo9iter_moveE
	.align		8
        /*0080*/ 	.dword	_ZN34_INTERNAL_dd37470f_4_k_cu_381ce6b94cuda3std6ranges3__45__cpo5beginE
	.align		8
        /*0088*/ 	.dword	_ZN34_INTERNAL_dd37470f_4_k_cu_381ce6b94cuda3std6ranges3__45__cpo3endE
	.align		8
        /*0090*/ 	.dword	_ZN34_INTERNAL_dd37470f_4_k_cu_381ce6b94cuda3std6ranges3__45__cpo6cbeginE
	.align		8
        /*0098*/ 	.dword	_ZN34_INTERNAL_dd37470f_4_k_cu_381ce6b94cuda3std6ranges3__45__cpo4cendE
	.align		8
        /*00a0*/ 	.dword	_ZN34_INTERNAL_dd37470f_4_k_cu_381ce6b94cuda3std6ranges3__45__cpo7advanceE
	.align		8
        /*00a8*/ 	.dword	_ZN34_INTERNAL_dd37470f_4_k_cu_381ce6b94cuda3std6ranges3__45__cpo9iter_swapE
	.align		8
        /*00b0*/ 	.dword	_ZN34_INTERNAL_dd37470f_4_k_cu_381ce6b94cuda3std6ranges3__45__cpo4nextE
	.align		8
        /*00b8*/ 	.dword	_ZN34_INTERNAL_dd37470f_4_k_cu_381ce6b94cuda3std6ranges3__45__cpo4prevE
	.align		8
        /*00c0*/ 	.dword	_ZN34_INTERNAL_dd37470f_4_k_cu_381ce6b94cuda3std6ranges3__45__cpo4dataE
	.align		8
        /*00c8*/ 	.dword	_ZN34_INTERNAL_dd37470f_4_k_cu_381ce6b94cuda3std6ranges3__45__cpo5cdataE
	.align		8
        /*00d0*/ 	.dword	_ZN34_INTERNAL_dd37470f_4_k_cu_381ce6b94cuda3std6ranges3__45__cpo4sizeE
	.align		8
        /*00d8*/ 	.dword	_ZN34_INTERNAL_dd37470f_4_k_cu_381ce6b94cuda3std6ranges3__45__cpo5ssizeE
	.align		8
        /*00e0*/ 	.dword	_ZN34_INTERNAL_dd37470f_4_k_cu_381ce6b94cuda3std6ranges3__45__cpo8distanceE
	.align		8
        /*00e8*/ 	.dword	_ZN34_INTERNAL_dd37470f_4_k_cu_381ce6b96thrust24THRUST_300001_SM_1000_NS8cuda_cub3parE
	.align		8
        /*00f0*/ 	.dword	_ZN34_INTERNAL_dd37470f_4_k_cu_381ce6b96thrust24THRUST_300001_SM_1000_NS8cuda_cub10par_nosyncE
	.align		8
        /*00f8*/ 	.dword	_ZN34_INTERNAL_dd37470f_4_k_cu_381ce6b96thrust24THRUST_300001_SM_1000_NS6system6detail10sequential3seqE
	.align		8
        /*0100*/ 	.dword	_ZN34_INTERNAL_dd37470f_4_k_cu_381ce6b96thrust24THRUST_300001_SM_1000_NS12placeholders2_1E
	.align		8
        /*0108*/ 	.dword	_ZN34_INTERNAL_dd37470f_4_k_cu_381ce6b96thrust24THRUST_300001_SM_1000_NS12placeholders2_2E
	.align		8
        /*0110*/ 	.dword	_ZN34_INTERNAL_dd37470f_4_k_cu_381ce6b96thrust24THRUST_300001_SM_1000_NS12placeholders2_3E
	.align		8
        /*0118*/ 	.dword	_ZN34_INTERNAL_dd37470f_4_k_cu_381ce6b96thrust24THRUST_300001_SM_1000_NS12placeholders2_4E
	.align		8
        /*0120*/ 	.dword	_ZN34_INTERNAL_dd37470f_4_k_cu_381ce6b96thrust24THRUST_300001_SM_1000_NS12placeholders2_5E
	.align		8
        /*0128*/ 	.dword	_ZN34_INTERNAL_dd37470f_4_k_cu_381ce6b96thrust24THRUST_300001_SM_1000_NS12placeholders2_6E
	.align		8
        /*0130*/ 	.dword	_ZN34_INTERNAL_dd37470f_4_k_cu_381ce6b96thrust24THRUST_300001_SM_1000_NS12placeholders2_7E
	.align		8
        /*0138*/ 	.dword	_ZN34_INTERNAL_dd37470f_4_k_cu_381ce6b96thrust24THRUST_300001_SM_1000_NS12placeholders2_8E
	.align		8
        /*0140*/ 	.dword	_ZN34_INTERNAL_dd37470f_4_k_cu_381ce6b96thrust24THRUST_300001_SM_1000_NS12placeholders2_9E
	.align		8
        /*0148*/ 	.dword	_ZN34_INTERNAL_dd37470f_4_k_cu_381ce6b96thrust24THRUST_300001_SM_1000_NS12placeholders3_10E
	.align		8
        /*0150*/ 	.dword	_ZN34_INTERNAL_dd37470f_4_k_cu_381ce6b96thrust24THRUST_300001_SM_1000_NS3seqE


//--------------------- .text._ZN3cub18CUB_300001_SM_10006detail8for_each13static_kernelINS2_12policy_hub_t12policy_500_tEmN6thrust24THRUST_300001_SM_1000_NS8cuda_cub20__uninitialized_fill7functorINS7_10device_ptrIjEEjEEEEvT0_T1_ --------------------------
	.section	.text._ZN3cub18CUB_300001_SM_10006detail8for_each13static_kernelINS2_12policy_hub_t12policy_500_tEmN6thrust24THRUST_300001_SM_1000_NS8cuda_cub20__uninitialized_fill7functorINS7_10device_ptrIjEEjEEEEvT0_T1_,"ax",@progbits
	.align	128
        .global         _ZN3cub18CUB_300001_SM_10006detail8for_each13static_kernelINS2_12policy_hub_t12policy_500_tEmN6thrust24THRUST_300001_SM_1000_NS8cuda_cub20__uninitialized_fill7functorINS7_10device_ptrIjEEjEEEEvT0_T1_
        .type           _ZN3cub18CUB_300001_SM_10006detail8for_each13static_kernelINS2_12policy_hub_t12policy_500_tEmN6thrust24THRUST_300001_SM_1000_NS8cuda_cub20__uninitialized_fill7functorINS7_10device_ptrIjEEjEEEEvT0_T1_,@function
        .size           _ZN3cub18CUB_300001_SM_10006detail8for_each13static_kernelINS2_12policy_hub_t12policy_500_tEmN6thrust24THRUST_300001_SM_1000_NS8cuda_cub20__uninitialized_fill7functorINS7_10device_ptrIjEEjEEEEvT0_T1_,(.L_x_9 - _ZN3cub18CUB_300001_SM_10006detail8for_each13static_kernelINS2_12policy_hub_t12policy_500_tEmN6thrust24THRUST_300001_SM_1000_NS8cuda_cub20__uninitialized_fill7functorINS7_10device_ptrIjEEjEEEEvT0_T1_)
        .other          _ZN3cub18CUB_300001_SM_10006detail8for_each13static_kernelINS2_12policy_hub_t12policy_500_tEmN6thrust24THRUST_300001_SM_1000_NS8cuda_cub20__uninitialized_fill7functorINS7_10device_ptrIjEEjEEEEvT0_T1_,@"STO_CUDA_ENTRY STV_DEFAULT"
_ZN3cub18CUB_300001_SM_10006detail8for_each13static_kernelINS2_12policy_hub_t12policy_500_tEmN6thrust24THRUST_300001_SM_1000_NS8cuda_cub20__uninitialized_fill7functorINS7_10device_ptrIjEEjEEEEvT0_T1_:
.text._ZN3cub18CUB_300001_SM_10006detail8for_each13static_kernelINS2_12policy_hub_t12policy_500_tEmN6thrust24THRUST_300001_SM_1000_NS8cuda_cub20__uninitialized_fill7functorINS7_10device_ptrIjEEjEEEEvT0_T1_:
[----:B------:R-:W-:Y:S08]  /*0000*/  LDC R1, c[0x0][0x37c] ;  /* 0x0000df00ff017b82 */ /* 0x000ff00000000800 */
[----:B------:R-:W0:Y:S01]  /*0010*/  S2UR UR4, SR_CTAID.X ;  /* 0x00000000000479c3 */ /* 0x000e220000002500 */
[----:B------:R-:W1:Y:S01]  /*0020*/  LDCU.64 UR6, c[0x0][0x380] ;  /* 0x00007000ff0677ac */ /* 0x000e620008000a00 */
[----:B------:R-:W2:Y:S01]  /*0030*/  LDCU.64 UR8, c[0x0][0x358] ;  /* 0x00006b00ff0877ac */ /* 0x000ea20008000a00 */
[----:B0-----:R-:W-:-:S04]  /*0040*/  UIMAD.WIDE.U32 UR4, UR4, 0x200, URZ ;  /* 0x00000200040478a5 */ /* 0x001fc8000f8e00ff */
[----:B-1----:R-:W-:-:S04]  /*0050*/  UIADD3 UR6, UP0, UPT, -UR4, UR6, URZ ;  /* 0x0000000604067290 */ /* 0x002fc8000ff1e1ff */
[----:B------:R-:W-:Y:S02]  /*0060*/  UIADD3.X UR7, UPT, UPT, ~UR5, UR7, URZ, UP0, !UPT ;  /* 0x0000000705077290 */ /* 0x000fe400087fe5ff */
[----:B------:R-:W-:-:S04]  /*0070*/  UISETP.GE.U32.AND UP0, UPT, UR6, 0x200, UPT ;  /* 0x000002000600788c */ /* 0x000fc8000bf06070 */
[----:B------:R-:W-:-:S09]  /*0080*/  UISETP.GE.U32.AND.EX UP0, UPT, UR7, URZ, UPT, UP0 ;  /* 0x000000ff0700728c */ /* 0x000fd2000bf06100 */
[----:B--2---:R-:W-:Y:S05]  /*0090*/  BRA.U !UP0, `(.L_x_0) ;  /* 0x0000000108287547 */ /* 0x004fea000b800000 */
[----:B------:R-:W0:Y:S01]  /*00a0*/  S2R R0, SR_TID.X ;  /* 0x0000000000007919 */ /* 0x000e220000002100 */
[----:B------:R-:W1:Y:S01]  /*00b0*/  LDCU.64 UR6, c[0x0][0x388] ;  /* 0x00007100ff0677ac */ /* 0x000e620008000a00 */
[----:B------:R-:W2:Y:S01]  /*00c0*/  LDC R5, c[0x0][0x390] ;  /* 0x0000e400ff057b82 */ /* 0x000ea20000000800 */
[----:B0-----:R-:W-:-:S05]  /*00d0*/  IADD3 R0, P0, PT, R0, UR4, RZ ;  /* 0x0000000400007c10 */ /* 0x001fca000ff1e0ff */
[----:B------:R-:W-:Y:S01]  /*00e0*/  IMAD.X R3, RZ, RZ, UR5, P0 ;  /* 0x00000005ff037e24 */ /* 0x000fe200080e06ff */
[----:B-1----:R-:W-:-:S04]  /*00f0*/  LEA R2, P0, R0, UR6, 0x2 ;  /* 0x0000000600027c11 */ /* 0x002fc8000f8010ff */
[----:B------:R-:W-:-:S05]  /*0100*/  LEA.HI.X R3, R0, UR7, R3, 0x2, P0 ;  /* 0x0000000700037c11 */ /* 0x000fca00080f1403 */
[----:B--2---:R-:W-:Y:S04]  /*0110*/  STG.E desc[UR8][R2.64], R5 ;  /* 0x0000000502007986 */ /* 0x004fe8000c101908 */
[----:B------:R-:W-:Y:S01]  /*0120*/  STG.E desc[UR8][R2.64+0x400], R5 ;  /* 0x0004000502007986 */ /* 0x000fe2000c101908 */
[----:B------:R-:W-:Y:S05]  /*0130*/  EXIT ;  /* 0x000000000000794d */ /* 0x000fea0003800000 */
.L_x_0:
[----:B------:R-:W0:Y:S01]  /*0140*/  S2R R0, SR_TID.X ;  /* 0x0000000000007919 */ /* 0x000e220000002100 */
[----:B------:R-:W-:Y:S01]  /*0150*/  IMAD.U32 R2, RZ, RZ, UR7 ;  /* 0x00000007ff027e24 */ /* 0x000fe2000f8e00ff */
[----:B------:R-:W1:Y:S01]  /*0160*/  LDCU.64 UR10, c[0x0][0x388] ;  /* 0x00007100ff0a77ac */ /* 0x000e620008000a00 */
[----:B------:R-:W-:Y:S01]  /*0170*/  IMAD.U32 R4, RZ, RZ, UR7 ;  /* 0x00000007ff047e24 */ /* 0x000fe2000f8e00ff */
[----:B0-----:R-:W-:-:S04]  /*0180*/  ISETP.LT.U32.AND P0, PT, R0, UR6, PT ;  /* 0x0000000600007c0c */ /* 0x001fc8000bf01070 */
[----:B------:R-:W-:Y:S01]  /*0190*/  ISETP.GT.U32.AND.EX P0, PT, R2, RZ, PT, P0 ;  /* 0x000000ff0200720c */ /* 0x000fe20003f04100 */
[C---:B------:R-:W-:Y:S01]  /*01a0*/  VIADD R2, R0.reuse, 0x100 ;  /* 0x0000010000027836 */ /* 0x040fe20000000000 */
[----:B------:R-:W-:-:S04]  /*01b0*/  IADD3 R0, P2, PT, R0, UR4, RZ ;  /* 0x0000000400007c10 */ /* 0x000fc8000ff5e0ff */
[----:B------:R-:W-:Y:S01]  /*01c0*/  ISETP.LT.U32.AND P1, PT, R2, UR6, PT ;  /* 0x0000000602007c0c */ /* 0x000fe2000bf21070 */
[----:B------:R-:W-:Y:S01]  /*01d0*/  IMAD.X R3, RZ, RZ, UR5, P2 ;  /* 0x00000005ff037e24 */ /* 0x000fe200090e06ff */
[----:B-1----:R-:W-:Y:S02]  /*01e0*/  LEA R2, P2, R0, UR10, 0x2 ;  /* 0x0000000a00027c11 */ /* 0x002fe4000f8410ff */
[----:B------:R-:W-:Y:S02]  /*01f0*/  ISETP.GT.U32.AND.EX P1, PT, R4, RZ, PT, P1 ;  /* 0x000000ff0400720c */ /* 0x000fe40003f24110 */
[----:B------:R-:W-:Y:S01]  /*0200*/  LEA.HI.X R3, R0, UR11, R3, 0x2, P2 ;  /* 0x0000000b00037c11 */ /* 0x000fe200090f1403 */
[----:B------:R-:W0:Y:S04]  /*0210*/  @P0 LDC R5, c[0x0][0x390] ;  /* 0x0000e400ff050b82 */ /* 0x000e280000000800 */
[----:B0-----:R0:W-:Y:S06]  /*0220*/  @P0 STG.E desc[UR8][R2.64], R5 ;  /* 0x0000000502000986 */ /* 0x0011ec000c101908 */
[----:B------:R-:W-:Y:S05]  /*0230*/  @!P1 EXIT ;  /* 0x000000000000994d */ /* 0x000fea0003800000 */
[----:B0-----:R-:W0:Y:S02]  /*0240*/  LDC R5, c[0x0][0x390] ;  /* 0x0000e400ff057b82 */ /* 0x001e240000000800 */
[----:B0-----:R-:W-:Y:S01]  /*0250*/  STG.E desc[UR8][R2.64+0x400], R5 ;  /* 0x0004000502007986 */ /* 0x001fe2000c101908 */
[----:B------:R-:W-:Y:S05]  /*0260*/  EXIT ;  /* 0x000000000000794d */ /* 0x000fea0003800000 */
.L_x_1:
[----:B------:R-:W-:-:S00]  /*0270*/  BRA `(.L_x_1) ;  /* 0xfffffffc00fc7947 */ /* 0x000fc0000383ffff */
[----:B------:R-:W-:-:S00]  /*0280*/  NOP ;  /* 0x0000000000007918 */ /* 0x000fc00000000000 */
[----:B------:R-:W-:-:S00]  /*0290*/  NOP ;  /* 0x0000000000007918 */ /* 0x000fc00000000000 */
[----:B------:R-:W-:-:S00]  /*02a0*/  NOP ;  /* 0x0000000000007918 */ /* 0x000fc00000000000 */
[----:B------:R-:W-:-:S00]  /*02b0*/  NOP ;  /* 0x0000000000007918 */ /* 0x000fc00000000000 */
[----:B------:R-:W-:-:S00]  /*02c0*/  NOP ;  /* 0x0000000000007918 */ /* 0x000fc00000000000 */
[----:B------:R-:W-:-:S00]  /*02d0*/  NOP ;  /* 0x0000000000007918 */ /* 0x000fc00000000000 */
[----:B------:R-:W-:-:S00]  /*02e0*/  NOP ;  /* 0x0000000000007918 */ /* 0x000fc00000000000 */
[----:B------:R-:W-:-:S00]  /*02f0*/  NOP ;  /* 0x0000000000007918 */ /* 0x000fc00000000000 */
.L_x_9:


//--------------------- .text._ZN3cub18CUB_300001_SM_10006detail11EmptyKernelIvEEvv --------------------------
	.section	.text._ZN3cub18CUB_300001_SM_10006detail11EmptyKernelIvEEvv,"ax",@progbits
	.align	128
        .global         _ZN3cub18CUB_300001_SM_10006detail11EmptyKernelIvEEvv
        .type           _ZN3cub18CUB_300001_SM_10006detail11EmptyKernelIvEEvv,@function
        .size           _ZN3cub18CUB_300001_SM_10006detail11EmptyKernelIvEEvv,(.L_x_10 - _ZN3cub18CUB_300001_SM_10006detail11EmptyKernelIvEEvv)
        .other          _ZN3cub18CUB_300001_SM_10006detail11EmptyKernelIvEEvv,@"STO_CUDA_ENTRY STV_DEFAULT"
_ZN3cub18CUB_300001_SM_10006detail11EmptyKernelIvEEvv:
.text._ZN3cub18CUB_300001_SM_10006detail11EmptyKernelIvEEvv:
[----:B------:R-:W-:Y:S01]  /*0000*/  LDC R1, c[0x0][0x37c] ;  /* 0x0000df00ff017b82 */ /* 0x000fe20000000800 */
[----:B------:R-:W-:Y:S05]  /*0010*/  EXIT ;  /* 0x000000000000794d */ /* 0x000fea0003800000 */
.L_x_2:
        /* <DEDUP_REMOVED lines=14> */
.L_x_10:


//--------------------- .text._Z18searchForSubstringPhiS_iiPj --------------------------
	.section	.text._Z18searchForSubstringPhiS_iiPj,"ax",@progbits
	.align	128
        .global         _Z18searchForSubstringPhiS_iiPj
        .type           _Z18searchForSubstringPhiS_iiPj,@function
        .size           _Z18searchForSubstringPhiS_iiPj,(.L_x_11 - _Z18searchForSubstringPhiS_iiPj)
        .other          _Z18searchForSubstringPhiS_iiPj,@"STO_CUDA_ENTRY STV_DEFAULT"
_Z18searchForSubstringPhiS_iiPj:
.text._Z18searchForSubstringPhiS_iiPj:
[----:B------:R-:W-:Y:S01]  /*0000*/  LDC R1, c[0x0][0x37c] ;  /* 0x0000df00ff017b82 */ /* 0x000fe20000000800 */
[----:B------:R-:W0:Y:S01]  /*0010*/  S2R R4, SR_CTAID.X ;  /* 0x0000000000047919 */ /* 0x000e220000002500 */
[----:B------:R-:W0:Y:S01]  /*0020*/  LDCU UR4, c[0x0][0x398] ;  /* 0x00007300ff0477ac */ /* 0x000e220008000800 */
[----:B------:R-:W1:Y:S01]  /*0030*/  S2R R9, SR_TID.X ;  /* 0x0000000000097919 */ /* 0x000e620000002100 */
[----:B------:R-:W1:Y:S01]  /*0040*/  LDCU UR5, c[0x0][0x388] ;  /* 0x00007100ff0577ac */ /* 0x000e620008000800 */
[----:B0-----:R-:W-:Y:S01]  /*0050*/  ISETP.GE.AND P0, PT, R4, UR4, PT ;  /* 0x0000000404007c0c */ /* 0x001fe2000bf06270 */
[----:B------:R-:W0:Y:S03]  /*0060*/  LDCU UR4, c[0x0][0x360] ;  /* 0x00006c00ff0477ac */ /* 0x000e260008000800 */
[----:B-1----:R-:W-:-:S13]  /*0070*/  ISETP.GE.OR P0, PT, R9, UR5, P0 ;  /* 0x0000000509007c0c */ /* 0x002fda0008706670 */
[----:B0-----:R-:W-:Y:S05]  /*0080*/  @P0 EXIT ;  /* 0x000000000000094d */ /* 0x001fea0003800000 */
[----:B------:R-:W0:Y:S01]  /*0090*/  LDCU UR5, c[0x0][0x39c] ;  /* 0x00007380ff0577ac */ /* 0x000e220008000800 */
[----:B------:R-:W-:Y:S01]  /*00a0*/  IMAD R0, R4, UR4, RZ ;  /* 0x0000000404007c24 */ /* 0x000fe2000f8e02ff */
[----:B------:R-:W1:Y:S03]  /*00b0*/  LDCU.64 UR6, c[0x0][0x358] ;  /* 0x00006b00ff0677ac */ /* 0x000e660008000a00 */
[----:B------:R-:W-:Y:S01]  /*00c0*/  IMAD.IADD R7, R0, 0x1, R9 ;  /* 0x0000000100077824 */ /* 0x000fe200078e0209 */
[----:B0-----:R-:W-:-:S09]  /*00d0*/  UISETP.NE.AND UP0, UPT, UR5, 0x1, UPT ;  /* 0x000000010500788c */ /* 0x001fd2000bf05270 */
[----:B-1----:R-:W-:Y:S05]  /*00e0*/  BRA.U !UP0, `(.L_x_3) ;  /* 0x0000000108c07547 */ /* 0x002fea000b800000 */
[----:B------:R-:W-:-:S09]  /*00f0*/  UISETP.NE.AND UP0, UPT, UR5, URZ, UPT ;  /* 0x000000ff0500728c */ /* 0x000fd2000bf05270 */
[----:B------:R-:W-:Y:S05]  /*0100*/  BRA.U UP0, `(.L_x_4) ;  /* 0x00000001001c7547 */ /* 0x000fea000b800000 */
[----:B------:R-:W-:Y:S02]  /*0110*/  ISETP.NE.AND P0, PT, R9, RZ, PT ;  /* 0x000000ff0900720c */ /* 0x000fe40003f05270 */
[----:B------:R-:W-:-:S13]  /*0120*/  ISETP.NE.AND P1, PT, R4, RZ, PT ;  /* 0x000000ff0400720c */ /* 0x000fda0003f25270 */
[----:B------:R-:W-:Y:S05]  /*0130*/  @P0 EXIT P1 ;  /* 0x000000000000094d */ /* 0x000fea0000800000 */
[----:B------:R-:W0:Y:S02]  /*0140*/  LDC.64 R2, c[0x0][0x3a0] ;  /* 0x0000e800ff027b82 */ /* 0x000e240000000a00 */
[----:B0-----:R-:W-:-:S05]  /*0150*/  IMAD.WIDE.U32 R2, R7, 0x4, R2 ;  /* 0x0000000407027825 */ /* 0x001fca00078e0002 */
[----:B------:R-:W-:Y:S01]  /*0160*/  STG.E desc[UR6][R2.64], RZ ;  /* 0x000000ff02007986 */ /* 0x000fe2000c101906 */
[----:B------:R-:W-:Y:S05]  /*0170*/  EXIT ;  /* 0x000000000000794d */ /* 0x000fea0003800000 */
.L_x_4:
[----:B------:R-:W-:Y:S01]  /*0180*/  ISETP.GT.AND P0, PT, R9, UR5, PT ;  /* 0x0000000509007c0c */ /* 0x000fe2000bf04270 */
[----:B------:R-:W-:Y:S01]  /*0190*/  BSSY.RECONVERGENT B0, `(.L_x_5) ;  /* 0x0000006000007945 */ /* 0x000fe20003800200 */
[----:B------:R-:W-:-:S13]  /*01a0*/  ISETP.LT.AND P1, PT, R4, UR5, PT ;  /* 0x0000000504007c0c */ /* 0x000fda000bf21270 */
[----:B------:R-:W-:Y:S05]  /*01b0*/  @!P0 BRA P1, `(.L_x_6) ;  /* 0x00000000000c8947 */ /* 0x000fea0000800000 */
[----:B------:R-:W-:-:S04]  /*01c0*/  ISETP.GE.AND P0, PT, R9, UR5, PT ;  /* 0x0000000509007c0c */ /* 0x000fc8000bf06270 */
[----:B------:R-:W-:-:S13]  /*01d0*/  ISETP.GT.OR P0, PT, R4, UR5, P0 ;  /* 0x0000000504007c0c */ /* 0x000fda0008704670 */
[----:B------:R-:W-:Y:S05]  /*01e0*/  @P0 EXIT ;  /* 0x000000000000094d */ /* 0x000fea0003800000 */
.L_x_6:
[----:B------:R-:W-:Y:S05]  /*01f0*/  BSYNC.RECONVERGENT B0 ;  /* 0x0000000000007941 */ /* 0x000fea0003800200 */
.L_x_5:
[----:B------:R-:W0:Y:S01]  /*0200*/  LDCU.64 UR10, c[0x0][0x390] ;  /* 0x00007200ff0a77ac */ /* 0x000e220008000a00 */
[----:B------:R-:W1:Y:S01]  /*0210*/  LDCU.64 UR8, c[0x0][0x380] ;  /* 0x00007000ff0877ac */ /* 0x000e620008000a00 */
[----:B0-----:R-:W-:Y:S02]  /*0220*/  IADD3 R4, P1, PT, R4, UR10, RZ ;  /* 0x0000000a04047c10 */ /* 0x001fe4000ff3e0ff */
[----:B-1----:R-:W-:-:S03]  /*0230*/  IADD3 R2, P0, PT, R9, UR8, RZ ;  /* 0x0000000809027c10 */ /* 0x002fc6000ff1e0ff */
[----:B------:R-:W-:Y:S02]  /*0240*/  IMAD.X R5, RZ, RZ, UR11, P1 ;  /* 0x0000000bff057e24 */ /* 0x000fe400088e06ff */
[----:B------:R-:W-:-:S04]  /*0250*/  IMAD.X R3, RZ, RZ, UR9, P0 ;  /* 0x00000009ff037e24 */ /* 0x000fc800080e06ff */
[----:B------:R-:W2:Y:S04]  /*0260*/  LDG.E.U8 R5, desc[UR6][R4.64+-0x1] ;  /* 0xffffff0604057981 */ /* 0x000ea8000c1e1100 */
[----:B------:R-:W2:Y:S02]  /*0270*/  LDG.E.U8 R2, desc[UR6][R2.64+-0x1] ;  /* 0xffffff0602027981 */ /* 0x000ea4000c1e1100 */
[----:B--2---:R-:W-:-:S13]  /*0280*/  ISETP.NE.AND P0, PT, R2, R5, PT ;  /* 0x000000050200720c */ /* 0x004fda0003f05270 */
[----:B------:R-:W-:Y:S05]  /*0290*/  @P0 BRA `(.L_x_7) ;  /* 0x0000000000300947 */ /* 0x000fea0003800000 */
[----:B------:R-:W0:Y:S01]  /*02a0*/  LDCU.64 UR8, c[0x0][0x3a0] ;  /* 0x00007400ff0877ac */ /* 0x000e220008000a00 */
[----:B------:R-:W-:Y:S01]  /*02b0*/  VIADD R0, R0, -UR4 ;  /* 0x8000000400007c36 */ /* 0x000fe20008000000 */
[----:B------:R-:W1:Y:S04]  /*02c0*/  LDC.64 R4, c[0x0][0x3a0] ;  /* 0x0000e800ff047b82 */ /* 0x000e680000000a00 */
[----:B------:R-:W-:-:S04]  /*02d0*/  IADD3 R9, P0, PT, R0, R9, RZ ;  /* 0x0000000900097210 */ /* 0x000fc80007f1e0ff */
[----:B------:R-:W-:Y:S02]  /*02e0*/  LEA.HI.X.SX32 R0, R0, RZ, 0x1, P0 ;  /* 0x000000ff00007211 */ /* 0x000fe400000f0eff */
[----:B0-----:R-:W-:-:S04]  /*02f0*/  LEA R2, P0, R9, UR8, 0x2 ;  /* 0x0000000809027c11 */ /* 0x001fc8000f8010ff */
[----:B------:R-:W-:-:S05]  /*0300*/  LEA.HI.X R3, R9, UR9, R0, 0x2, P0 ;  /* 0x0000000909037c11 */ /* 0x000fca00080f1400 */
[----:B------:R-:W2:Y:S01]  /*0310*/  LDG.E R2, desc[UR6][R2.64+-0x4] ;  /* 0xfffffc0602027981 */ /* 0x000ea2000c1e1900 */
[----:B-1----:R-:W-:-:S04]  /*0320*/  IMAD.WIDE.U32 R4, R7, 0x4, R4 ;  /* 0x0000000407047825 */ /* 0x002fc800078e0004 */
[----:B--2---:R-:W-:-:S05]  /*0330*/  VIADD R7, R2, 0x1 ;  /* 0x0000000102077836 */ /* 0x004fca0000000000 */
[----:B------:R-:W-:Y:S01]  /*0340*/  STG.E desc[UR6][R4.64], R7 ;  /* 0x0000000704007986 */ /* 0x000fe2000c101906 */
[----:B------:R-:W-:Y:S05]  /*0350*/  EXIT ;  /* 0x000000000000794d */ /* 0x000fea0003800000 */
.L_x_7:
[----:B------:R-:W0:Y:S01]  /*0360*/  LDC.64 R4, c[0x0][0x3a0] ;  /* 0x0000e800ff047b82 */ /* 0x000e220000000a00 */
[----:B------:R-:W-:-:S05]  /*0370*/  IADD3 R3, PT, PT, R9, -UR4, R0 ;  /* 0x8000000409037c10 */ /* 0x000fca000fffe000 */
[----:B0-----:R-:W-:-:S04]  /*0380*/  IMAD.WIDE R2, R3, 0x4, R4 ;  /* 0x0000000403027825 */ /* 0x001fc800078e0204 */
[----:B------:R-:W-:Y:S02]  /*0390*/  IMAD.WIDE.U32 R4, R7, 0x4, R4 ;  /* 0x0000000407047825 */ /* 0x000fe400078e0004 */
[----:B------:R-:W2:Y:S04]  /*03a0*/  LDG.E R2, desc[UR6][R2.64] ;  /* 0x0000000602027981 */ /* 0x000ea8000c1e1900 */
[----:B------:R-:W2:Y:S02]  /*03b0*/  LDG.E R7, desc[UR6][R4.64+-0x4] ;  /* 0xfffffc0604077981 */ /* 0x000ea4000c1e1900 */
[----:B--2---:R-:W-:-:S05]  /*03c0*/  VIMNMX R7, PT, PT, R2, R7, !PT ;  /* 0x0000000702077248 */ /* 0x004fca0007fe0100 */
[----:B------:R-:W-:Y:S01]  /*03d0*/  STG.E desc[UR6][R4.64], R7 ;  /* 0x0000000704007986 */ /* 0x000fe2000c101906 */
[----:B------:R-:W-:Y:S05]  /*03e0*/  EXIT ;  /* 0x000000000000794d */ /* 0x000fea0003800000 */
.L_x_3:
[----:B------:R-:W-:-:S04]  /*03f0*/  ISETP.NE.AND P0, PT, R9, 0x1, PT ;  /* 0x000000010900780c */ /* 0x000fc80003f05270 */
[----:B------:R-:W-:-:S13]  /*0400*/  ISETP.NE.OR P0, PT, R4, 0x1, P0 ;  /* 0x000000010400780c */ /* 0x000fda0000705670 */
[----:B------:R-:W-:Y:S05]  /*0410*/  @P0 EXIT ;  /* 0x000000000000094d */ /* 0x000fea0003800000 */
[----:B------:R-:W0:Y:S02]  /*0420*/  LDC.64 R2, c[0x0][0x3a0] ;  /* 0x0000e800ff027b82 */ /* 0x000e240000000a00 */
[----:B0-----:R-:W-:-:S05]  /*0430*/  IMAD.WIDE.U32 R2, R7, 0x4, R2 ;  /* 0x0000000407027825 */ /* 0x001fca00078e0002 */
[----:B------:R-:W-:Y:S01]  /*0440*/  STG.E desc[UR6][R2.64], RZ ;  /* 0x000000ff02007986 */ /* 0x000fe2000c101906 */
[----:B------:R-:W-:Y:S05]  /*0450*/  EXIT ;  /* 0x000000000000794d */ /* 0x000fea0003800000 */
.L_x_8:
        /* <DEDUP_REMOVED lines=10> */
.L_x_11:


//--------------------- .nv.shared.reserved.0     --------------------------
	.section	.nv.shared.reserved.0,"aw",@nobits
	.weak		__nv_reservedSMEM_offset_0_alias
	.size		__nv_reservedSMEM_offset_0_alias, 0, 64
	.other		__nv_reservedSMEM_offset_0_alias,@"STO_CUDA_RESERVED_SHARED STV_DEFAULT"
__nv_reservedSMEM_offset_0_alias:
	.zero		0
	.zero		64


//--------------------- .nv.global                --------------------------
	.section	.nv.global,"aw",@nobits
.nv.global:
	.type		_ZN34_INTERNAL_dd37470f_4_k_cu_381ce6b96thrust24THRUST_300001_SM_1000_NS3seqE,@object
	.size		_ZN34_INTERNAL_dd37470f_4_k_cu_381ce6b96thrust24THRUST_300001_SM_1000_NS3seqE,(_ZN34_INTERNAL_dd37470f_4_k_cu_381ce6b94cuda3std3__48in_placeE - _ZN34_INTERNAL_dd37470f_4_k_cu_381ce6b96thrust24THRUST_300001_SM_1000_NS3seqE)
_ZN34_INTERNAL_dd37470f_4_k_cu_381ce6b96thrust24THRUST_300001_SM_1000_NS3seqE:
	.zero		1
	.type		_ZN34_INTERNAL_dd37470f_4_k_cu_381ce6b94cuda3std3__48in_placeE,@object
	.size		_ZN34_INTERNAL_dd37470f_4_k_cu_381ce6b94cuda3std3__48in_placeE,(_ZN34_INTERNAL_dd37470f_4_k_cu_381ce6b94cuda3std6ranges3__45__cpo4sizeE - _ZN34_INTERNAL_dd37470f_4_k_cu_381ce6b94cuda3std3__48in_placeE)
_ZN34_INTERNAL_dd37470f_4_k_cu_381ce6b94cuda3std3__48in_placeE:
	.zero		1
	.type		_ZN34_INTERNAL_dd37470f_4_k_cu_381ce6b94cuda3std6ranges3__45__cpo4sizeE,@object
	.size		_ZN34_INTERNAL_dd37470f_4_k_cu_381ce6b94cuda3std6ranges3__45__cpo4sizeE,(_ZN34_INTERNAL_dd37470f_4_k_cu_381ce6b96thrust24THRUST_300001_SM_1000_NS12placeholders2_3E - _ZN34_INTERNAL_dd37470f_4_k_cu_381ce6b94cuda3std6ranges3__45__cpo4sizeE)
_ZN34_INTERNAL_dd37470f_4_k_cu_381ce6b94cuda3std6ranges3__45__cpo4sizeE:
	.zero		1
	.type		_ZN34_INTERNAL_dd37470f_4_k_cu_381ce6b96thrust24THRUST_300001_SM_1000_NS12placeholders2_3E,@object
	.size		_ZN34_INTERNAL_dd37470f_4_k_cu_381ce6b96thrust24THRUST_300001_SM_1000_NS12placeholders2_3E,(_ZN34_INTERNAL_dd37470f_4_k_cu_381ce6b94cuda3std3__45__cpo6cbeginE - _ZN34_INTERNAL_dd37470f_4_k_cu_381ce6b96thrust24THRUST_300001_SM_1000_NS12placeholders2_3E)
_ZN34_INTERNAL_dd37470f_4_k_cu_381ce6b96thrust24THRUST_300001_SM_1000_NS12placeholders2_3E:
	.zero		1
	.type		_ZN34_INTERNAL_dd37470f_4_k_cu_381ce6b94cuda3std3__45__cpo6cbeginE,@object
	.size		_ZN34_INTERNAL_dd37470f_4_k_cu_381ce6b94cuda3std3__45__cpo6cbeginE,(_ZN34_INTERNAL_dd37470f_4_k_cu_381ce6b94cuda3std6ranges3__45__cpo6cbeginE - _ZN34_INTERNAL_dd37470f_4_k_cu_381ce6b94cuda3std3__45__cpo6cbeginE)
_ZN34_INTERNAL_dd37470f_4_k_cu_381ce6b94cuda3std3__45__cpo6cbeginE:
	.zero		1
	.type		_ZN34_INTERNAL_dd37470f_4_k_cu_381ce6b94cuda3std6ranges3__45__cpo6cbeginE,@object
	.size		_ZN34_INTERNAL_dd37470f_4_k_cu_381ce6b94cuda3std6ranges3__45__cpo6cbeginE,(_ZN34_INTERNAL_dd37470f_4_k_cu_381ce6b96thrust24THRUST_300001_SM_1000_NS12placeholders2_7E - _ZN34_INTERNAL_dd37470f_4_k_cu_381ce6b94cuda3std6ranges3__45__cpo6cbeginE)
_ZN34_INTERNAL_dd37470f_4_k_cu_381ce6b94cuda3std6ranges3__45__cpo6cbeginE:
	.zero		1
	.type		_ZN34_INTERNAL_dd37470f_4_k_cu_381ce6b96thrust24THRUST_300001_SM_1000_NS12placeholders2_7E,@object
	.size		_ZN34_INTERNAL_dd37470f_4_k_cu_381ce6b96thrust24THRUST_300001_SM_1000_NS12placeholders2_7E,(_ZN34_INTERNAL_dd37470f_4_k_cu_381ce6b94cuda3std3__45__cpo7crbeginE - _ZN34_INTERNAL_dd37470f_4_k_cu_381ce6b96thrust24THRUST_300001_SM_1000_NS12placeholders2_7E)
_ZN34_INTERNAL_dd37470f_4_k_cu_381ce6b96thrust24THRUST_300001_SM_1000_NS12placeholders2_7E:
	.zero		1
	.type		_ZN34_INTERNAL_dd37470f_4_k_cu_381ce6b94cuda3std3__45__cpo7crbeginE,@object
	.size		_ZN34_INTERNAL_dd37470f_4_k_cu_381ce6b94cuda3std3__45__cpo7crbeginE,(_ZN34_INTERNAL_dd37470f_4_k_cu_381ce6b94cuda3std6ranges3__45__cpo4nextE - _ZN34_INTERNAL_dd37470f_4_k_cu_381ce6b94cuda3std3__45__cpo7crbeginE)
_ZN34_INTERNAL_dd37470f_4_k_cu_381ce6b94cuda3std3__45__cpo7crbeginE:
	.zero		1
	.type		_ZN34_INTERNAL_dd37470f_4_k_cu_381ce6b94cuda3std6ranges3__45__cpo4nextE,@object
	.size		_ZN34_INTERNAL_dd37470f_4_k_cu_381ce6b94cuda3std6ranges3__45__cpo4nextE,(_ZN34_INTERNAL_dd37470f_4_k_cu_381ce6b94cuda3std6ranges3__45__cpo4swapE - _ZN34_INTERNAL_dd37470f_4_k_cu_381ce6b94cuda3std6ranges3__45__cpo4nextE)
_ZN34_INTERNAL_dd37470f_4_k_cu_381ce6b94cuda3std6ranges3__45__cpo4nextE:
	.zero		1
	.type		_ZN34_INTERNAL_dd37470f_4_k_cu_381ce6b94cuda3std6ranges3__45__cpo4swapE,@object
	.size		_ZN34_INTERNAL_dd37470f_4_k_cu_381ce6b94cuda3std6ranges3__45__cpo4swapE,(_ZN34_INTERNAL_dd37470f_4_k_cu_381ce6b96thrust24THRUST_300001_SM_1000_NS8cuda_cub10par_nosyncE - _ZN34_INTERNAL_dd37470f_4_k_cu_381ce6b94cuda3std6ranges3__45__cpo4swapE)
_ZN34_INTERNAL_dd37470f_4_k_cu_381ce6b94cuda3std6ranges3__45__cpo4swapE:
	.zero		1
	.type		_ZN34_INTERNAL_dd37470f_4_k_cu_381ce6b96thrust24THRUST_300001_SM_1000_NS8cuda_cub10par_nosyncE,@object
	.size		_ZN34_INTERNAL_dd37470f_4_k_cu_381ce6b96thrust24THRUST_300001_SM_1000_NS8cuda_cub10par_nosyncE,(_ZN34_INTERNAL_dd37470f_4_k_cu_381ce6b96thrust24THRUST_300001_SM_1000_NS12placeholders2_9E - _ZN34_INTERNAL_dd37470f_4_k_cu_381ce6b96thrust24THRUST_300001_SM_1000_NS8cuda_cub10par_nosyncE)
_ZN34_INTERNAL_dd37470f_4_k_cu_381ce6b96thrust24THRUST_300001_SM_1000_NS8cuda_cub10par_nosyncE:
	.zero		1
	.type		_ZN34_INTERNAL_dd37470f_4_k_cu_381ce6b96thrust24THRUST_300001_SM_1000_NS12placeholders2_9E,@object
	.size		_ZN34_INTERNAL_dd37470f_4_k_cu_381ce6b96thrust24THRUST_300001_SM_1000_NS12placeholders2_9E,(_ZN34_INTERNAL_dd37470f_4_k_cu_381ce6b94cuda3std3__436_GLOBAL__N__dd37470f_4_k_cu_381ce6b96ignoreE - _ZN34_INTERNAL_dd37470f_4_k_cu_381ce6b96thrust24THRUST_300001_SM_1000_NS12placeholders2_9E)
_ZN34_INTERNAL_dd37470f_4_k_cu_381ce6b96thrust24THRUST_300001_SM_1000_NS12placeholders2_9E:
	.zero		1
	.type		_ZN34_INTERNAL_dd37470f_4_k_cu_381ce6b94cuda3std3__436_GLOBAL__N__dd37470f_4_k_cu_381ce6b96ignoreE,@object
	.size		_ZN34_INTERNAL_dd37470f_4_k_cu_381ce6b94cuda3std3__436_GLOBAL__N__dd37470f_4_k_cu_381ce6b96ignoreE,(_ZN34_INTERNAL_dd37470f_4_k_cu_381ce6b94cuda3std6ranges3__45__cpo4dataE - _ZN34_INTERNAL_dd37470f_4_k_cu_381ce6b94cuda3std3__436_GLOBAL__N__dd37470f_4_k_cu_381ce6b96ignoreE)
_ZN34_INTERNAL_dd37470f_4_k_cu_381ce6b94cuda3std3__436_GLOBAL__N__dd37470f_4_k_cu_381ce6b96ignoreE:
	.zero		1
	.type		_ZN34_INTERNAL_dd37470f_4_k_cu_381ce6b94cuda3std6ranges3__45__cpo4dataE,@object
	.size		_ZN34_INTERNAL_dd37470f_4_k_cu_381ce6b94cuda3std6ranges3__45__cpo4dataE,(_ZN34_INTERNAL_dd37470f_4_k_cu_381ce6b96thrust24THRUST_300001_SM_1000_NS12placeholders2_1E - _ZN34_INTERNAL_dd37470f_4_k_cu_381ce6b94cuda3std6ranges3__45__cpo4dataE)
_ZN34_INTERNAL_dd37470f_4_k_cu_381ce6b94cuda3std6ranges3__45__cpo4dataE:
	.zero		1
	.type		_ZN34_INTERNAL_dd37470f_4_k_cu_381ce6b96thrust24THRUST_300001_SM_1000_NS12placeholders2_1E,@object
	.size		_ZN34_INTERNAL_dd37470f_4_k_cu_381ce6b96thrust24THRUST_300001_SM_1000_NS12placeholders2_1E,(_ZN34_INTERNAL_dd37470f_4_k_cu_381ce6b94cuda3std3__45__cpo5beginE - _ZN34_INTERNAL_dd37470f_4_k_cu_381ce6b96thrust24THRUST_300001_SM_1000_NS12placeholders2_1E)
_ZN34_INTERNAL_dd37470f_4_k_cu_381ce6b96thrust24THRUST_300001_SM_1000_NS12placeholders2_1E:
	.zero		1
	.type		_ZN34_INTERNAL_dd37470f_4_k_cu_381ce6b94cuda3std3__45__cpo5beginE,@object
	.size		_ZN34_INTERNAL_dd37470f_4_k_cu_381ce6b94cuda3std3__45__cpo5beginE,(_ZN34_INTERNAL_dd37470f_4_k_cu_381ce6b94cuda3std6ranges3__45__cpo5beginE - _ZN34_INTERNAL_dd37470f_4_k_cu_381ce6b94cuda3std3__45__cpo5beginE)
_ZN34_INTERNAL_dd37470f_4_k_cu_381ce6b94cuda3std3__45__cpo5beginE:
	.zero		1
	.type		_ZN34_INTERNAL_dd37470f_4_k_cu_381ce6b94cuda3std6ranges3__45__cpo5beginE,@object
	.size		_ZN34_INTERNAL_dd37470f_4_k_cu_381ce6b94cuda3std6ranges3__45__cpo5beginE,(_ZN34_INTERNAL_dd37470f_4_k_cu_381ce6b96thrust24THRUST_300001_SM_1000_NS12placeholders2_5E - _ZN34_INTERNAL_dd37470f_4_k_cu_381ce6b94cuda3std6ranges3__45__cpo5beginE)
_ZN34_INTERNAL_dd37470f_4_k_cu_381ce6b94cuda3std6ranges3__45__cpo5beginE:
	.zero		1
	.type		_ZN34_INTERNAL_dd37470f_4_k_cu_381ce6b96thrust24THRUST_300001_SM_1000_NS12placeholders2_5E,@object
	.size		_ZN34_INTERNAL_dd37470f_4_k_cu_381ce6b96thrust24THRUST_300001_SM_1000_NS12placeholders2_5E,(_ZN34_INTERNAL_dd37470f_4_k_cu_381ce6b94cuda3std3__45__cpo6rbeginE - _ZN34_INTERNAL_dd37470f_4_k_cu_381ce6b96thrust24THRUST_300001_SM_1000_NS12placeholders2_5E)
_ZN34_INTERNAL_dd37470f_4_k_cu_381ce6b96thrust24THRUST_300001_SM_1000_NS12placeholders2_5E:
	.zero		1
	.type		_ZN34_INTERNAL_dd37470f_4_k_cu_381ce6b94cuda3std3__45__cpo6rbeginE,@object
	.size		_ZN34_INTERNAL_dd37470f_4_k_cu_381ce6b94cuda3std3__45__cpo6rbeginE,(_ZN34_INTERNAL_dd37470f_4_k_cu_381ce6b94cuda3std6ranges3__45__cpo7advanceE - _ZN34_INTERNAL_dd37470f_4_k_cu_381ce6b94cuda3std3__45__cpo6rbeginE)
_ZN34_INTERNAL_dd37470f_4_k_cu_381ce6b94cuda3std3__45__cpo6rbeginE:
	.zero		1
	.type		_ZN34_INTERNAL_dd37470f_4_k_cu_381ce6b94cuda3std6ranges3__45__cpo7advanceE,@object
	.size		_ZN34_INTERNAL_dd37470f_4_k_cu_381ce6b94cuda3std6ranges3__45__cpo7advanceE,(_ZN34_INTERNAL_dd37470f_4_k_cu_381ce6b94cuda3std3__47nulloptE - _ZN34_INTERNAL_dd37470f_4_k_cu_381ce6b94cuda3std6ranges3__45__cpo7advanceE)
_ZN34_INTERNAL_dd37470f_4_k_cu_381ce6b94cuda3std6ranges3__45__cpo7advanceE:
	.zero		1
	.type		_ZN34_INTERNAL_dd37470f_4_k_cu_381ce6b94cuda3std3__47nulloptE,@object
	.size		_ZN34_INTERNAL_dd37470f_4_k_cu_381ce6b94cuda3std3__47nulloptE,(_ZN34_INTERNAL_dd37470f_4_k_cu_381ce6b94cuda3std6ranges3__45__cpo8distanceE - _ZN34_INTERNAL_dd37470f_4_k_cu_381ce6b94cuda3std3__47nulloptE)
_ZN34_INTERNAL_dd37470f_4_k_cu_381ce6b94cuda3std3__47nulloptE:
	.zero		1
	.type		_ZN34_INTERNAL_dd37470f_4_k_cu_381ce6b94cuda3std6ranges3__45__cpo8distanceE,@object
	.size		_ZN34_INTERNAL_dd37470f_4_k_cu_381ce6b94cuda3std6ranges3__45__cpo8distanceE,(_ZN34_INTERNAL_dd37470f_4_k_cu_381ce6b96thrust24THRUST_300001_SM_1000_NS12placeholders3_10E - _ZN34_INTERNAL_dd37470f_4_k_cu_381ce6b94cuda3std6ranges3__45__cpo8distanceE)
_ZN34_INTERNAL_dd37470f_4_k_cu_381ce6b94cuda3std6ranges3__45__cpo8distanceE:
	.zero		1
	.type		_ZN34_INTERNAL_dd37470f_4_k_cu_381ce6b96thrust24THRUST_300001_SM_1000_NS12placeholders3_10E,@object
	.size		_ZN34_INTERNAL_dd37470f_4_k_cu_381ce6b96thrust24THRUST_300001_SM_1000_NS12placeholders3_10E,(_ZN34_INTERNAL_dd37470f_4_k_cu_381ce6b94cuda3std3__419piecewise_constructE - _ZN34_INTERNAL_dd37470f_4_k_cu_381ce6b96thrust24THRUST_300001_SM_1000_NS12placeholders3_10E)
_ZN34_INTERNAL_dd37470f_4_k_cu_381ce6b96thrust24THRUST_300001_SM_1000_NS12placeholders3_10E:
	.zero		1
	.type		_ZN34_INTERNAL_dd37470f_4_k_cu_381ce6b94cuda3std3__419piecewise_constructE,@object
	.size		_ZN34_INTERNAL_dd37470f_4_k_cu_381ce6b94cuda3std3__419piecewise_constructE,(_ZN34_INTERNAL_dd37470f_4_k_cu_381ce6b94cuda3std6ranges3__45__cpo5cdataE - _ZN34_INTERNAL_dd37470f_4_k_cu_381ce6b94cuda3std3__419piecewise_constructE)
_ZN34_INTERNAL_dd37470f_4_k_cu_381ce6b94cuda3std3__419piecewise_constructE:
	.zero		1
	.type		_ZN34_INTERNAL_dd37470f_4_k_cu_381ce6b94cuda3std6ranges3__45__cpo5cdataE,@object
	.size		_ZN34_INTERNAL_dd37470f_4_k_cu_381ce6b94cuda3std6ranges3__45__cpo5cdataE,(_ZN34_INTERNAL_dd37470f_4_k_cu_381ce6b96thrust24THRUST_300001_SM_1000_NS12placeholders2_2E - _ZN34_INTERNAL_dd37470f_4_k_cu_381ce6b94cuda3std6ranges3__45__cpo5cdataE)
_ZN34_INTERNAL_dd37470f_4_k_cu_381ce6b94cuda3std6ranges3__45__cpo5cdataE:
	.zero		1
	.type		_ZN34_INTERNAL_dd37470f_4_k_cu_381ce6b96thrust24THRUST_300001_SM_1000_NS12placeholders2_2E,@object
	.size		_ZN34_INTERNAL_dd37470f_4_k_cu_381ce6b96thrust24THRUST_300001_SM_1000_NS12placeholders2_2E,(_ZN34_INTERNAL_dd37470f_4_k_cu_381ce6b94cuda3std3__45__cpo3endE - _ZN34_INTERNAL_dd37470f_4_k_cu_381ce6b96thrust24THRUST_300001_SM_1000_NS12placeholders2_2E)
_ZN34_INTERNAL_dd37470f_4_k_cu_381ce6b96thrust24THRUST_300001_SM_1000_NS12placeholders2_2E:
	.zero		1
	.type		_ZN34_INTERNAL_dd37470f_4_k_cu_381ce6b94cuda3std3__45__cpo3endE,@object
	.size		_ZN34_INTERNAL_dd37470f_4_k_cu_381ce6b94cuda3std3__45__cpo3endE,(_ZN34_INTERNAL_dd37470f_4_k_cu_381ce6b94cuda3std6ranges3__45__cpo3endE - _ZN34_INTERNAL_dd37470f_4_k_cu_381ce6b94cuda3std3__45__cpo3endE)
_ZN34_INTERNAL_dd37470f_4_k_cu_381ce6b94cuda3std3__45__cpo3endE:
	.zero		1
	.type		_ZN34_INTERNAL_dd37470f_4_k_cu_381ce6b94cuda3std6ranges3__45__cpo3endE,@object
	.size		_ZN34_INTERNAL_dd37470f_4_k_cu_381ce6b94cuda3std6ranges3__45__cpo3endE,(_ZN34_INTERNAL_dd37470f_4_k_cu_381ce6b96thrust24THRUST_300001_SM_1000_NS12placeholders2_6E - _ZN34_INTERNAL_dd37470f_4_k_cu_381ce6b94cuda3std6ranges3__45__cpo3endE)
_ZN34_INTERNAL_dd37470f_4_k_cu_381ce6b94cuda3std6ranges3__45__cpo3endE:
	.zero		1
	.type		_ZN34_INTERNAL_dd37470f_4_k_cu_381ce6b96thrust24THRUST_300001_SM_1000_NS12placeholders2_6E,@object
	.size		_ZN34_INTERNAL_dd37470f_4_k_cu_381ce6b96thrust24THRUST_300001_SM_1000_NS12placeholders2_6E,(_ZN34_INTERNAL_dd37470f_4_k_cu_381ce6b94cuda3std3__45__cpo4rendE - _ZN34_INTERNAL_dd37470f_4_k_cu_381ce6b96thrust24THRUST_300001_SM_1000_NS12placeholders2_6E)
_ZN34_INTERNAL_dd37470f_4_k_cu_381ce6b96thrust24THRUST_300001_SM_1000_NS12placeholders2_6E:
	.zero		1
	.type		_ZN34_INTERNAL_dd37470f_4_k_cu_381ce6b94cuda3std3__45__cpo4rendE,@object
	.size		_ZN34_INTERNAL_dd37470f_4_k_cu_381ce6b94cuda3std3__45__cpo4rendE,(_ZN34_INTERNAL_dd37470f_4_k_cu_381ce6b94cuda3std6ranges3__45__cpo9iter_swapE - _ZN34_INTERNAL_dd37470f_4_k_cu_381ce6b94cuda3std3__45__cpo4rendE)
_ZN34_INTERNAL_dd37470f_4_k_cu_381ce6b94cuda3std3__45__cpo4rendE:
	.zero		1
	.type		_ZN34_INTERNAL_dd37470f_4_k_cu_381ce6b94cuda3std6ranges3__45__cpo9iter_swapE,@object
	.size		_ZN34_INTERNAL_dd37470f_4_k_cu_381ce6b94cuda3std6ranges3__45__cpo9iter_swapE,(_ZN34_INTERNAL_dd37470f_4_k_cu_381ce6b94cuda3std3__48unexpectE - _ZN34_INTERNAL_dd37470f_4_k_cu_381ce6b94cuda3std6ranges3__45__cpo9iter_swapE)
_ZN34_INTERNAL_dd37470f_4_k_cu_381ce6b94cuda3std6ranges3__45__cpo9iter_swapE:
	.zero		1
	.type		_ZN34_INTERNAL_dd37470f_4_k_cu_381ce6b94cuda3std3__48unexpectE,@object
	.size		_ZN34_INTERNAL_dd37470f_4_k_cu_381ce6b94cuda3std3__48unexpectE,(_ZN34_INTERNAL_dd37470f_4_k_cu_381ce6b96thrust24THRUST_300001_SM_1000_NS8cuda_cub3parE - _ZN34_INTERNAL_dd37470f_4_k_cu_381ce6b94cuda3std3__48unexpectE)
_ZN34_INTERNAL_dd37470f_4_k_cu_381ce6b94cuda3std3__48unexpectE:
	.zero		1
	.type		_ZN34_INTERNAL_dd37470f_4_k_cu_381ce6b96thrust24THRUST_300001_SM_1000_NS8cuda_cub3parE,@object
	.size		_ZN34_INTERNAL_dd37470f_4_k_cu_381ce6b96thrust24THRUST_300001_SM_1000_NS8cuda_cub3parE,(_ZN34_INTERNAL_dd37470f_4_k_cu_381ce6b96thrust24THRUST_300001_SM_1000_NS12placeholders2_4E - _ZN34_INTERNAL_dd37470f_4_k_cu_381ce6b96thrust24THRUST_300001_SM_1000_NS8cuda_cub3parE)
_ZN34_INTERNAL_dd37470f_4_k_cu_381ce6b96thrust24THRUST_300001_SM_1000_NS8cuda_cub3parE:
	.zero		1
	.type		_ZN34_INTERNAL_dd37470f_4_k_cu_381ce6b96thrust24THRUST_300001_SM_1000_NS12placeholders2_4E,@object
	.size		_ZN34_INTERNAL_dd37470f_4_k_cu_381ce6b96thrust24THRUST_300001_SM_1000_NS12placeholders2_4E,(_ZN34_INTERNAL_dd37470f_4_k_cu_381ce6b94cuda3std3__45__cpo4cendE - _ZN34_INTERNAL_dd37470f_4_k_cu_381ce6b96thrust24THRUST_300001_SM_1000_NS12placeholders2_4E)
_ZN34_INTERNAL_dd37470f_4_k_cu_381ce6b96thrust24THRUST_300001_SM_1000_NS12placeholders2_4E:
	.zero		1
	.type		_ZN34_INTERNAL_dd37470f_4_k_cu_381ce6b94cuda3std3__45__cpo4cendE,@object
	.size		_ZN34_INTERNAL_dd37470f_4_k_cu_381ce6b94cuda3std3__45__cpo4cendE,(_ZN34_INTERNAL_dd37470f_4_k_cu_381ce6b94cuda3std6ranges3__45__cpo4cendE - _ZN34_INTERNAL_dd37470f_4_k_cu_381ce6b94cuda3std3__45__cpo4cendE)
_ZN34_INTERNAL_dd37470f_4_k_cu_381ce6b94cuda3std3__45__cpo4cendE:
	.zero		1
	.type		_ZN34_INTERNAL_dd37470f_4_k_cu_381ce6b94cuda3std6ranges3__45__cpo4cendE,@object
	.size		_ZN34_INTERNAL_dd37470f_4_k_cu_381ce6b94cuda3std6ranges3__45__cpo4cendE,(_ZN34_INTERNAL_dd37470f_4_k_cu_381ce6b94cuda3std3__420unreachable_sentinelE - _ZN34_INTERNAL_dd37470f_4_k_cu_381ce6b94cuda3std6ranges3__45__cpo4cendE)
_ZN34_INTERNAL_dd37470f_4_k_cu_381ce6b94cuda3std6ranges3__45__cpo4cendE:
	.zero		1
	.type		_ZN34_INTERNAL_dd37470f_4_k_cu_381ce6b94cuda3std3__420unreachable_sentinelE,@object
	.size		_ZN34_INTERNAL_dd37470f_4_k_cu_381ce6b94cuda3std3__420unreachable_sentinelE,(_ZN34_INTERNAL_dd37470f_4_k_cu_381ce6b94cuda3std6ranges3__45__cpo5ssizeE - _ZN34_INTERNAL_dd37470f_4_k_cu_381ce6b94cuda3std3__420unreachable_sentinelE)
_ZN34_INTERNAL_dd37470f_4_k_cu_381ce6b94cuda3std3__420unreachable_sentinelE:
	.zero		1
	.type		_ZN34_INTERNAL_dd37470f_4_k_cu_381ce6b94cuda3std6ranges3__45__cpo5ssizeE,@object
	.size		_ZN34_INTERNAL_dd37470f_4_k_cu_381ce6b94cuda3std6ranges3__45__cpo5ssizeE,(_ZN34_INTERNAL_dd37470f_4_k_cu_381ce6b96thrust24THRUST_300001_SM_1000_NS12placeholders2_8E - _ZN34_INTERNAL_dd37470f_4_k_cu_381ce6b94cuda3std6ranges3__45__cpo5ssizeE)
_ZN34_INTERNAL_dd37470f_4_k_cu_381ce6b94cuda3std6ranges3__45__cpo5ssizeE:
	.zero		1
	.type		_ZN34_INTERNAL_dd37470f_4_k_cu_381ce6b96thrust24THRUST_300001_SM_1000_NS12placeholders2_8E,@object
	.size		_ZN34_INTERNAL_dd37470f_4_k_cu_381ce6b96thrust24THRUST_300001_SM_1000_NS12placeholders2_8E,(_ZN34_INTERNAL_dd37470f_4_k_cu_381ce6b94cuda3std3__45__cpo5crendE - _ZN34_INTERNAL_dd37470f_4_k_cu_381ce6b96thrust24THRUST_300001_SM_1000_NS12placeholders2_8E)
_ZN34_INTERNAL_dd37470f_4_k_cu_381ce6b96thrust24THRUST_300001_SM_1000_NS12placeholders2_8E:
	.zero		1
	.type		_ZN34_INTERNAL_dd37470f_4_k_cu_381ce6b94cuda3std3__45__cpo5crendE,@object
	.size		_ZN34_INTERNAL_dd37470f_4_k_cu_381ce6b94cuda3std3__45__cpo5crendE,(_ZN34_INTERNAL_dd37470f_4_k_cu_381ce6b94cuda3std6ranges3__45__cpo4prevE - _ZN34_INTERNAL_dd37470f_4_k_cu_381ce6b94cuda3std3__45__cpo5crendE)
_ZN34_INTERNAL_dd37470f_4_k_cu_381ce6b94cuda3std3__45__cpo5crendE:
	.zero		1
	.type		_ZN34_INTERNAL_dd37470f_4_k_cu_381ce6b94cuda3std6ranges3__45__cpo4prevE,@object
	.size		_ZN34_INTERNAL_dd37470f_4_k_cu_381ce6b94cuda3std6ranges3__45__cpo4prevE,(_ZN34_INTERNAL_dd37470f_4_k_cu_381ce6b94cuda3std6ranges3__45__cpo9iter_moveE - _ZN34_INTERNAL_dd37470f_4_k_cu_381ce6b94cuda3std6ranges3__45__cpo4prevE)
_ZN34_INTERNAL_dd37470f_4_k_cu_381ce6b94cuda3std6ranges3__45__cpo4prevE:
	.zero		1
	.type		_ZN34_INTERNAL_dd37470f_4_k_cu_381ce6b94cuda3std6ranges3__45__cpo9iter_moveE,@object
	.size		_ZN34_INTERNAL_dd37470f_4_k_cu_381ce6b94cuda3std6ranges3__45__cpo9iter_moveE,(_ZN34_INTERNAL_dd37470f_4_k_cu_381ce6b96thrust24THRUST_300001_SM_1000_NS6system6detail10sequential3seqE - _ZN34_INTERNAL_dd37470f_4_k_cu_381ce6b94cuda3std6ranges3__45__cpo9iter_moveE)
_ZN34_INTERNAL_dd37470f_4_k_cu_381ce6b94cuda3std6ranges3__45__cpo9iter_moveE:
	.zero		1
	.type		_ZN34_INTERNAL_dd37470f_4_k_cu_381ce6b96thrust24THRUST_300001_SM_1000_NS6system6detail10sequential3seqE,@object
	.size		_ZN34_INTERNAL_dd37470f_4_k_cu_381ce6b96thrust24THRUST_300001_SM_1000_NS6system6detail10sequential3seqE,(.L_31 - _ZN34_INTERNAL_dd37470f_4_k_cu_381ce6b96thrust24THRUST_300001_SM_1000_NS6system6detail10sequential3seqE)
_ZN34_INTERNAL_dd37470f_4_k_cu_381ce6b96thrust24THRUST_300001_SM_1000_NS6system6detail10sequential3seqE:
	.zero		1
.L_31:


//--------------------- .nv.constant0._ZN3cub18CUB_300001_SM_10006detail8for_each13static_kernelINS2_12policy_hub_t12policy_500_tEmN6thrust24THRUST_300001_SM_1000_NS8cuda_cub20__uninitialized_fill7functorINS7_10device_ptrIjEEjEEEEvT0_T1_ --------------------------
	.section	.nv.constant0._ZN3cub18CUB_300001_SM_10006detail8for_each13static_kernelINS2_12policy_hub_t12policy_500_tEmN6thrust24THRUST_300001_SM_1000_NS8cuda_cub20__uninitialized_fill7functorINS7_10device_ptrIjEEjEEEEvT0_T1_,"a",@progbits
	.sectionflags	@""
	.align	4
.nv.constant0._ZN3cub18CUB_300001_SM_10006detail8for_each13static_kernelINS2_12policy_hub_t12policy_500_tEmN6thrust24THRUST_300001_SM_1000_NS8cuda_cub20__uninitialized_fill7functorINS7_10device_ptrIjEEjEEEEvT0_T1_:
	.zero		920


//--------------------- .nv.constant0._ZN3cub18CUB_300001_SM_10006detail11EmptyKernelIvEEvv --------------------------
	.section	.nv.constant0._ZN3cub18CUB_300001_SM_10006detail11EmptyKernelIvEEvv,"a",@progbits
	.sectionflags	@""
	.align	4
.nv.constant0._ZN3cub18CUB_300001_SM_10006detail11EmptyKernelIvEEvv:
	.zero		896


//--------------------- .nv.constant0._Z18searchForSubstringPhiS_iiPj --------------------------
	.section	.nv.constant0._Z18searchForSubstringPhiS_iiPj,"a",@progbits
	.sectionflags	@""
	.align	4
.nv.constant0._Z18searchForSubstringPhiS_iiPj:
	.zero		936


//--------------------- SYMBOLS --------------------------

	.type		.nv.reservedSmem.offset0,@object
	.size		.nv.reservedSmem.offset0,0x4
